//
// Generated by NVIDIA NVVM Compiler
//
// Compiler Build ID: CL-36424714
// Cuda compilation tools, release 13.0, V13.0.88
// Based on NVVM 20.0.0
//

.version 9.0
.target sm_100
.address_size 64

	// .globl	_Z17initMatrix_kernelPfiby
.global .align 4 .b8 precalc_xorwow_matrix[102400];
.global .align 4 .b8 precalc_xorwow_offset_matrix[102400];
.global .align 4 .b8 mrg32k3aM1[2304];
.global .align 4 .b8 mrg32k3aM2[2304];
.global .align 4 .b8 mrg32k3aM1SubSeq[2016];
.global .align 4 .b8 mrg32k3aM2SubSeq[2016];
.global .align 4 .b8 mrg32k3aM1Seq[2304];
.global .align 4 .b8 mrg32k3aM2Seq[2304];
.const .align 8 .b8 __cr_lgamma_table[72];

.visible .entry _Z17initMatrix_kernelPfiby(
	.param .u64 .ptr .align 1 _Z17initMatrix_kernelPfiby_param_0,
	.param .u32 _Z17initMatrix_kernelPfiby_param_1,
	.param .u8 _Z17initMatrix_kernelPfiby_param_2,
	.param .u64 _Z17initMatrix_kernelPfiby_param_3
)
{
	.local .align 8 .b8 	__local_depot0[48];
	.reg .b64 	%SP;
	.reg .b64 	%SPL;
	.reg .pred 	%p<65>;
	.reg .b16 	%rs<2>;
	.reg .b32 	%r<1200>;
	.reg .b32 	%f<6>;
	.reg .b64 	%rd<28>;

	mov.u64 	%SPL, __local_depot0;
	ld.param.u64 	%rd10, [_Z17initMatrix_kernelPfiby_param_0];
	ld.param.u32 	%r540, [_Z17initMatrix_kernelPfiby_param_1];
	ld.param.s8 	%rs1, [_Z17initMatrix_kernelPfiby_param_2];
	ld.param.u64 	%rd11, [_Z17initMatrix_kernelPfiby_param_3];
	add.u64 	%rd1, %SPL, 0;
	mov.u32 	%r541, %ctaid.x;
	mov.u32 	%r542, %ntid.x;
	mov.u32 	%r543, %tid.x;
	mad.lo.s32 	%r544, %r541, %r542, %r543;
	cvt.s64.s32 	%rd2, %r544;
	cvt.u32.u64 	%r545, %rd11;
	xor.b32  	%r546, %r545, -1429050551;
	mul.lo.s32 	%r547, %r546, 1099087573;
	{ .reg .b32 tmp; mov.b64 {tmp, %r548}, %rd11; }
	xor.b32  	%r549, %r548, -136515619;
	mul.lo.s32 	%r550, %r549, -1703105765;
	add.s32 	%r551, %r547, %r550;
	add.s32 	%r1, %r551, 6615241;
	add.s32 	%r936, %r547, 123456789;
	st.local.v2.u32 	[%rd1], {%r1, %r936};
	xor.b32  	%r552, %r547, 362436069;
	add.s32 	%r553, %r550, 521288629;
	st.local.v2.u32 	[%rd1+8], {%r552, %r553};
	xor.b32  	%r554, %r550, 88675123;
	add.s32 	%r932, %r547, 5783321;
	st.local.v2.u32 	[%rd1+16], {%r554, %r932};
	setp.eq.s32 	%p1, %r544, 0;
	@%p1 bra 	$L__BB0_115;
	mov.b32 	%r919, 0;
	mov.u64 	%rd27, %rd2;
$L__BB0_2:
	mov.u64 	%rd3, %rd27;
	and.b64  	%rd4, %rd3, 3;
	setp.eq.s64 	%p2, %rd4, 0;
	@%p2 bra 	$L__BB0_114;
	mul.wide.u32 	%rd13, %r919, 3200;
	mov.u64 	%rd14, precalc_xorwow_matrix;
	add.s64 	%rd5, %rd14, %rd13;
	mov.b32 	%r932, 0;
	mov.u32 	%r933, %r932;
	mov.u32 	%r934, %r932;
	mov.u32 	%r935, %r932;
	mov.u32 	%r936, %r932;
	mov.u32 	%r925, %r932;
$L__BB0_4:
	mul.wide.u32 	%rd15, %r925, 4;
	add.s64 	%rd16, %rd1, %rd15;
	ld.local.u32 	%r13, [%rd16+4];
	shl.b32 	%r14, %r925, 5;
	mov.b32 	%r931, 0;
$L__BB0_5:
	.pragma "nounroll";
	shr.u32 	%r558, %r13, %r931;
	and.b32  	%r559, %r558, 1;
	setp.eq.b32 	%p3, %r559, 1;
	not.pred 	%p4, %p3;
	add.s32 	%r560, %r14, %r931;
	mul.lo.s32 	%r561, %r560, 5;
	mul.wide.u32 	%rd17, %r561, 4;
	add.s64 	%rd6, %rd5, %rd17;
	@%p4 bra 	$L__BB0_7;
	ld.global.u32 	%r562, [%rd6];
	xor.b32  	%r936, %r936, %r562;
	ld.global.u32 	%r563, [%rd6+4];
	xor.b32  	%r935, %r935, %r563;
	ld.global.u32 	%r564, [%rd6+8];
	xor.b32  	%r934, %r934, %r564;
	ld.global.u32 	%r565, [%rd6+12];
	xor.b32  	%r933, %r933, %r565;
	ld.global.u32 	%r566, [%rd6+16];
	xor.b32  	%r932, %r932, %r566;
$L__BB0_7:
	and.b32  	%r568, %r558, 2;
	setp.eq.s32 	%p5, %r568, 0;
	@%p5 bra 	$L__BB0_9;
	ld.global.u32 	%r569, [%rd6+20];
	xor.b32  	%r936, %r936, %r569;
	ld.global.u32 	%r570, [%rd6+24];
	xor.b32  	%r935, %r935, %r570;
	ld.global.u32 	%r571, [%rd6+28];
	xor.b32  	%r934, %r934, %r571;
	ld.global.u32 	%r572, [%rd6+32];
	xor.b32  	%r933, %r933, %r572;
	ld.global.u32 	%r573, [%rd6+36];
	xor.b32  	%r932, %r932, %r573;
$L__BB0_9:
	and.b32  	%r575, %r558, 4;
	setp.eq.s32 	%p6, %r575, 0;
	@%p6 bra 	$L__BB0_11;
	ld.global.u32 	%r576, [%rd6+40];
	xor.b32  	%r936, %r936, %r576;
	ld.global.u32 	%r577, [%rd6+44];
	xor.b32  	%r935, %r935, %r577;
	ld.global.u32 	%r578, [%rd6+48];
	xor.b32  	%r934, %r934, %r578;
	ld.global.u32 	%r579, [%rd6+52];
	xor.b32  	%r933, %r933, %r579;
	ld.global.u32 	%r580, [%rd6+56];
	xor.b32  	%r932, %r932, %r580;
$L__BB0_11:
	and.b32  	%r582, %r558, 8;
	setp.eq.s32 	%p7, %r582, 0;
	@%p7 bra 	$L__BB0_13;
	ld.global.u32 	%r583, [%rd6+60];
	xor.b32  	%r936, %r936, %r583;
	ld.global.u32 	%r584, [%rd6+64];
	xor.b32  	%r935, %r935, %r584;
	ld.global.u32 	%r585, [%rd6+68];
	xor.b32  	%r934, %r934, %r585;
	ld.global.u32 	%r586, [%rd6+72];
	xor.b32  	%r933, %r933, %r586;
	ld.global.u32 	%r587, [%rd6+76];
	xor.b32  	%r932, %r932, %r587;
$L__BB0_13:
	and.b32  	%r589, %r558, 16;
	setp.eq.s32 	%p8, %r589, 0;
	@%p8 bra 	$L__BB0_15;
	ld.global.u32 	%r590, [%rd6+80];
	xor.b32  	%r936, %r936, %r590;
	ld.global.u32 	%r591, [%rd6+84];
	xor.b32  	%r935, %r935, %r591;
	ld.global.u32 	%r592, [%rd6+88];
	xor.b32  	%r934, %r934, %r592;
	ld.global.u32 	%r593, [%rd6+92];
	xor.b32  	%r933, %r933, %r593;
	ld.global.u32 	%r594, [%rd6+96];
	xor.b32  	%r932, %r932, %r594;
$L__BB0_15:
	and.b32  	%r596, %r558, 32;
	setp.eq.s32 	%p9, %r596, 0;
	@%p9 bra 	$L__BB0_17;
	ld.global.u32 	%r597, [%rd6+100];
	xor.b32  	%r936, %r936, %r597;
	ld.global.u32 	%r598, [%rd6+104];
	xor.b32  	%r935, %r935, %r598;
	ld.global.u32 	%r599, [%rd6+108];
	xor.b32  	%r934, %r934, %r599;
	ld.global.u32 	%r600, [%rd6+112];
	xor.b32  	%r933, %r933, %r600;
	ld.global.u32 	%r601, [%rd6+116];
	xor.b32  	%r932, %r932, %r601;
$L__BB0_17:
	and.b32  	%r603, %r558, 64;
	setp.eq.s32 	%p10, %r603, 0;
	@%p10 bra 	$L__BB0_19;
	ld.global.u32 	%r604, [%rd6+120];
	xor.b32  	%r936, %r936, %r604;
	ld.global.u32 	%r605, [%rd6+124];
	xor.b32  	%r935, %r935, %r605;
	ld.global.u32 	%r606, [%rd6+128];
	xor.b32  	%r934, %r934, %r606;
	ld.global.u32 	%r607, [%rd6+132];
	xor.b32  	%r933, %r933, %r607;
	ld.global.u32 	%r608, [%rd6+136];
	xor.b32  	%r932, %r932, %r608;
$L__BB0_19:
	and.b32  	%r610, %r558, 128;
	setp.eq.s32 	%p11, %r610, 0;
	@%p11 bra 	$L__BB0_21;
	ld.global.u32 	%r611, [%rd6+140];
	xor.b32  	%r936, %r936, %r611;
	ld.global.u32 	%r612, [%rd6+144];
	xor.b32  	%r935, %r935, %r612;
	ld.global.u32 	%r613, [%rd6+148];
	xor.b32  	%r934, %r934, %r613;
	ld.global.u32 	%r614, [%rd6+152];
	xor.b32  	%r933, %r933, %r614;
	ld.global.u32 	%r615, [%rd6+156];
	xor.b32  	%r932, %r932, %r615;
$L__BB0_21:
	and.b32  	%r617, %r558, 256;
	setp.eq.s32 	%p12, %r617, 0;
	@%p12 bra 	$L__BB0_23;
	ld.global.u32 	%r618, [%rd6+160];
	xor.b32  	%r936, %r936, %r618;
	ld.global.u32 	%r619, [%rd6+164];
	xor.b32  	%r935, %r935, %r619;
	ld.global.u32 	%r620, [%rd6+168];
	xor.b32  	%r934, %r934, %r620;
	ld.global.u32 	%r621, [%rd6+172];
	xor.b32  	%r933, %r933, %r621;
	ld.global.u32 	%r622, [%rd6+176];
	xor.b32  	%r932, %r932, %r622;
$L__BB0_23:
	and.b32  	%r624, %r558, 512;
	setp.eq.s32 	%p13, %r624, 0;
	@%p13 bra 	$L__BB0_25;
	ld.global.u32 	%r625, [%rd6+180];
	xor.b32  	%r936, %r936, %r625;
	ld.global.u32 	%r626, [%rd6+184];
	xor.b32  	%r935, %r935, %r626;
	ld.global.u32 	%r627, [%rd6+188];
	xor.b32  	%r934, %r934, %r627;
	ld.global.u32 	%r628, [%rd6+192];
	xor.b32  	%r933, %r933, %r628;
	ld.global.u32 	%r629, [%rd6+196];
	xor.b32  	%r932, %r932, %r629;
$L__BB0_25:
	and.b32  	%r631, %r558, 1024;
	setp.eq.s32 	%p14, %r631, 0;
	@%p14 bra 	$L__BB0_27;
	ld.global.u32 	%r632, [%rd6+200];
	xor.b32  	%r936, %r936, %r632;
	ld.global.u32 	%r633, [%rd6+204];
	xor.b32  	%r935, %r935, %r633;
	ld.global.u32 	%r634, [%rd6+208];
	xor.b32  	%r934, %r934, %r634;
	ld.global.u32 	%r635, [%rd6+212];
	xor.b32  	%r933, %r933, %r635;
	ld.global.u32 	%r636, [%rd6+216];
	xor.b32  	%r932, %r932, %r636;
$L__BB0_27:
	and.b32  	%r638, %r558, 2048;
	setp.eq.s32 	%p15, %r638, 0;
	@%p15 bra 	$L__BB0_29;
	ld.global.u32 	%r639, [%rd6+220];
	xor.b32  	%r936, %r936, %r639;
	ld.global.u32 	%r640, [%rd6+224];
	xor.b32  	%r935, %r935, %r640;
	ld.global.u32 	%r641, [%rd6+228];
	xor.b32  	%r934, %r934, %r641;
	ld.global.u32 	%r642, [%rd6+232];
	xor.b32  	%r933, %r933, %r642;
	ld.global.u32 	%r643, [%rd6+236];
	xor.b32  	%r932, %r932, %r643;
$L__BB0_29:
	and.b32  	%r645, %r558, 4096;
	setp.eq.s32 	%p16, %r645, 0;
	@%p16 bra 	$L__BB0_31;
	ld.global.u32 	%r646, [%rd6+240];
	xor.b32  	%r936, %r936, %r646;
	ld.global.u32 	%r647, [%rd6+244];
	xor.b32  	%r935, %r935, %r647;
	ld.global.u32 	%r648, [%rd6+248];
	xor.b32  	%r934, %r934, %r648;
	ld.global.u32 	%r649, [%rd6+252];
	xor.b32  	%r933, %r933, %r649;
	ld.global.u32 	%r650, [%rd6+256];
	xor.b32  	%r932, %r932, %r650;
$L__BB0_31:
	and.b32  	%r652, %r558, 8192;
	setp.eq.s32 	%p17, %r652, 0;
	@%p17 bra 	$L__BB0_33;
	ld.global.u32 	%r653, [%rd6+260];
	xor.b32  	%r936, %r936, %r653;
	ld.global.u32 	%r654, [%rd6+264];
	xor.b32  	%r935, %r935, %r654;
	ld.global.u32 	%r655, [%rd6+268];
	xor.b32  	%r934, %r934, %r655;
	ld.global.u32 	%r656, [%rd6+272];
	xor.b32  	%r933, %r933, %r656;
	ld.global.u32 	%r657, [%rd6+276];
	xor.b32  	%r932, %r932, %r657;
$L__BB0_33:
	and.b32  	%r659, %r558, 16384;
	setp.eq.s32 	%p18, %r659, 0;
	@%p18 bra 	$L__BB0_35;
	ld.global.u32 	%r660, [%rd6+280];
	xor.b32  	%r936, %r936, %r660;
	ld.global.u32 	%r661, [%rd6+284];
	xor.b32  	%r935, %r935, %r661;
	ld.global.u32 	%r662, [%rd6+288];
	xor.b32  	%r934, %r934, %r662;
	ld.global.u32 	%r663, [%rd6+292];
	xor.b32  	%r933, %r933, %r663;
	ld.global.u32 	%r664, [%rd6+296];
	xor.b32  	%r932, %r932, %r664;
$L__BB0_35:
	and.b32  	%r666, %r558, 32768;
	setp.eq.s32 	%p19, %r666, 0;
	@%p19 bra 	$L__BB0_37;
	ld.global.u32 	%r667, [%rd6+300];
	xor.b32  	%r936, %r936, %r667;
	ld.global.u32 	%r668, [%rd6+304];
	xor.b32  	%r935, %r935, %r668;
	ld.global.u32 	%r669, [%rd6+308];
	xor.b32  	%r934, %r934, %r669;
	ld.global.u32 	%r670, [%rd6+312];
	xor.b32  	%r933, %r933, %r670;
	ld.global.u32 	%r671, [%rd6+316];
	xor.b32  	%r932, %r932, %r671;
$L__BB0_37:
	add.s32 	%r931, %r931, 16;
	setp.ne.s32 	%p20, %r931, 32;
	@%p20 bra 	$L__BB0_5;
	mad.lo.s32 	%r672, %r925, -31, %r14;
	add.s32 	%r925, %r672, 1;
	setp.ne.s32 	%p21, %r925, 5;
	@%p21 bra 	$L__BB0_4;
	st.local.u32 	[%rd1+4], %r936;
	st.local.v2.u32 	[%rd1+8], {%r935, %r934};
	st.local.v2.u32 	[%rd1+16], {%r933, %r932};
	setp.eq.s64 	%p22, %rd4, 1;
	@%p22 bra 	$L__BB0_114;
	mov.b32 	%r932, 0;
	mov.u32 	%r1025, %r932;
	mov.u32 	%r1026, %r932;
	mov.u32 	%r1027, %r932;
	mov.u32 	%r936, %r932;
	mov.u32 	%r1017, %r932;
$L__BB0_41:
	mul.wide.u32 	%rd18, %r1017, 4;
	add.s64 	%rd19, %rd1, %rd18;
	ld.local.u32 	%r189, [%rd19+4];
	shl.b32 	%r190, %r1017, 5;
	mov.b32 	%r1023, 0;
$L__BB0_42:
	.pragma "nounroll";
	shr.u32 	%r675, %r189, %r1023;
	and.b32  	%r676, %r675, 1;
	setp.eq.b32 	%p23, %r676, 1;
	not.pred 	%p24, %p23;
	add.s32 	%r677, %r190, %r1023;
	mul.lo.s32 	%r678, %r677, 5;
	mul.wide.u32 	%rd20, %r678, 4;
	add.s64 	%rd7, %rd5, %rd20;
	@%p24 bra 	$L__BB0_44;
	ld.global.u32 	%r679, [%rd7];
	xor.b32  	%r936, %r936, %r679;
	ld.global.u32 	%r680, [%rd7+4];
	xor.b32  	%r1027, %r1027, %r680;
	ld.global.u32 	%r681, [%rd7+8];
	xor.b32  	%r1026, %r1026, %r681;
	ld.global.u32 	%r682, [%rd7+12];
	xor.b32  	%r1025, %r1025, %r682;
	ld.global.u32 	%r683, [%rd7+16];
	xor.b32  	%r932, %r932, %r683;
$L__BB0_44:
	and.b32  	%r685, %r675, 2;
	setp.eq.s32 	%p25, %r685, 0;
	@%p25 bra 	$L__BB0_46;
	ld.global.u32 	%r686, [%rd7+20];
	xor.b32  	%r936, %r936, %r686;
	ld.global.u32 	%r687, [%rd7+24];
	xor.b32  	%r1027, %r1027, %r687;
	ld.global.u32 	%r688, [%rd7+28];
	xor.b32  	%r1026, %r1026, %r688;
	ld.global.u32 	%r689, [%rd7+32];
	xor.b32  	%r1025, %r1025, %r689;
	ld.global.u32 	%r690, [%rd7+36];
	xor.b32  	%r932, %r932, %r690;
$L__BB0_46:
	and.b32  	%r692, %r675, 4;
	setp.eq.s32 	%p26, %r692, 0;
	@%p26 bra 	$L__BB0_48;
	ld.global.u32 	%r693, [%rd7+40];
	xor.b32  	%r936, %r936, %r693;
	ld.global.u32 	%r694, [%rd7+44];
	xor.b32  	%r1027, %r1027, %r694;
	ld.global.u32 	%r695, [%rd7+48];
	xor.b32  	%r1026, %r1026, %r695;
	ld.global.u32 	%r696, [%rd7+52];
	xor.b32  	%r1025, %r1025, %r696;
	ld.global.u32 	%r697, [%rd7+56];
	xor.b32  	%r932, %r932, %r697;
$L__BB0_48:
	and.b32  	%r699, %r675, 8;
	setp.eq.s32 	%p27, %r699, 0;
	@%p27 bra 	$L__BB0_50;
	ld.global.u32 	%r700, [%rd7+60];
	xor.b32  	%r936, %r936, %r700;
	ld.global.u32 	%r701, [%rd7+64];
	xor.b32  	%r1027, %r1027, %r701;
	ld.global.u32 	%r702, [%rd7+68];
	xor.b32  	%r1026, %r1026, %r702;
	ld.global.u32 	%r703, [%rd7+72];
	xor.b32  	%r1025, %r1025, %r703;
	ld.global.u32 	%r704, [%rd7+76];
	xor.b32  	%r932, %r932, %r704;
$L__BB0_50:
	and.b32  	%r706, %r675, 16;
	setp.eq.s32 	%p28, %r706, 0;
	@%p28 bra 	$L__BB0_52;
	ld.global.u32 	%r707, [%rd7+80];
	xor.b32  	%r936, %r936, %r707;
	ld.global.u32 	%r708, [%rd7+84];
	xor.b32  	%r1027, %r1027, %r708;
	ld.global.u32 	%r709, [%rd7+88];
	xor.b32  	%r1026, %r1026, %r709;
	ld.global.u32 	%r710, [%rd7+92];
	xor.b32  	%r1025, %r1025, %r710;
	ld.global.u32 	%r711, [%rd7+96];
	xor.b32  	%r932, %r932, %r711;
$L__BB0_52:
	and.b32  	%r713, %r675, 32;
	setp.eq.s32 	%p29, %r713, 0;
	@%p29 bra 	$L__BB0_54;
	ld.global.u32 	%r714, [%rd7+100];
	xor.b32  	%r936, %r936, %r714;
	ld.global.u32 	%r715, [%rd7+104];
	xor.b32  	%r1027, %r1027, %r715;
	ld.global.u32 	%r716, [%rd7+108];
	xor.b32  	%r1026, %r1026, %r716;
	ld.global.u32 	%r717, [%rd7+112];
	xor.b32  	%r1025, %r1025, %r717;
	ld.global.u32 	%r718, [%rd7+116];
	xor.b32  	%r932, %r932, %r718;
$L__BB0_54:
	and.b32  	%r720, %r675, 64;
	setp.eq.s32 	%p30, %r720, 0;
	@%p30 bra 	$L__BB0_56;
	ld.global.u32 	%r721, [%rd7+120];
	xor.b32  	%r936, %r936, %r721;
	ld.global.u32 	%r722, [%rd7+124];
	xor.b32  	%r1027, %r1027, %r722;
	ld.global.u32 	%r723, [%rd7+128];
	xor.b32  	%r1026, %r1026, %r723;
	ld.global.u32 	%r724, [%rd7+132];
	xor.b32  	%r1025, %r1025, %r724;
	ld.global.u32 	%r725, [%rd7+136];
	xor.b32  	%r932, %r932, %r725;
$L__BB0_56:
	and.b32  	%r727, %r675, 128;
	setp.eq.s32 	%p31, %r727, 0;
	@%p31 bra 	$L__BB0_58;
	ld.global.u32 	%r728, [%rd7+140];
	xor.b32  	%r936, %r936, %r728;
	ld.global.u32 	%r729, [%rd7+144];
	xor.b32  	%r1027, %r1027, %r729;
	ld.global.u32 	%r730, [%rd7+148];
	xor.b32  	%r1026, %r1026, %r730;
	ld.global.u32 	%r731, [%rd7+152];
	xor.b32  	%r1025, %r1025, %r731;
	ld.global.u32 	%r732, [%rd7+156];
	xor.b32  	%r932, %r932, %r732;
$L__BB0_58:
	and.b32  	%r734, %r675, 256;
	setp.eq.s32 	%p32, %r734, 0;
	@%p32 bra 	$L__BB0_60;
	ld.global.u32 	%r735, [%rd7+160];
	xor.b32  	%r936, %r936, %r735;
	ld.global.u32 	%r736, [%rd7+164];
	xor.b32  	%r1027, %r1027, %r736;
	ld.global.u32 	%r737, [%rd7+168];
	xor.b32  	%r1026, %r1026, %r737;
	ld.global.u32 	%r738, [%rd7+172];
	xor.b32  	%r1025, %r1025, %r738;
	ld.global.u32 	%r739, [%rd7+176];
	xor.b32  	%r932, %r932, %r739;
$L__BB0_60:
	and.b32  	%r741, %r675, 512;
	setp.eq.s32 	%p33, %r741, 0;
	@%p33 bra 	$L__BB0_62;
	ld.global.u32 	%r742, [%rd7+180];
	xor.b32  	%r936, %r936, %r742;
	ld.global.u32 	%r743, [%rd7+184];
	xor.b32  	%r1027, %r1027, %r743;
	ld.global.u32 	%r744, [%rd7+188];
	xor.b32  	%r1026, %r1026, %r744;
	ld.global.u32 	%r745, [%rd7+192];
	xor.b32  	%r1025, %r1025, %r745;
	ld.global.u32 	%r746, [%rd7+196];
	xor.b32  	%r932, %r932, %r746;
$L__BB0_62:
	and.b32  	%r748, %r675, 1024;
	setp.eq.s32 	%p34, %r748, 0;
	@%p34 bra 	$L__BB0_64;
	ld.global.u32 	%r749, [%rd7+200];
	xor.b32  	%r936, %r936, %r749;
	ld.global.u32 	%r750, [%rd7+204];
	xor.b32  	%r1027, %r1027, %r750;
	ld.global.u32 	%r751, [%rd7+208];
	xor.b32  	%r1026, %r1026, %r751;
	ld.global.u32 	%r752, [%rd7+212];
	xor.b32  	%r1025, %r1025, %r752;
	ld.global.u32 	%r753, [%rd7+216];
	xor.b32  	%r932, %r932, %r753;
$L__BB0_64:
	and.b32  	%r755, %r675, 2048;
	setp.eq.s32 	%p35, %r755, 0;
	@%p35 bra 	$L__BB0_66;
	ld.global.u32 	%r756, [%rd7+220];
	xor.b32  	%r936, %r936, %r756;
	ld.global.u32 	%r757, [%rd7+224];
	xor.b32  	%r1027, %r1027, %r757;
	ld.global.u32 	%r758, [%rd7+228];
	xor.b32  	%r1026, %r1026, %r758;
	ld.global.u32 	%r759, [%rd7+232];
	xor.b32  	%r1025, %r1025, %r759;
	ld.global.u32 	%r760, [%rd7+236];
	xor.b32  	%r932, %r932, %r760;
$L__BB0_66:
	and.b32  	%r762, %r675, 4096;
	setp.eq.s32 	%p36, %r762, 0;
	@%p36 bra 	$L__BB0_68;
	ld.global.u32 	%r763, [%rd7+240];
	xor.b32  	%r936, %r936, %r763;
	ld.global.u32 	%r764, [%rd7+244];
	xor.b32  	%r1027, %r1027, %r764;
	ld.global.u32 	%r765, [%rd7+248];
	xor.b32  	%r1026, %r1026, %r765;
	ld.global.u32 	%r766, [%rd7+252];
	xor.b32  	%r1025, %r1025, %r766;
	ld.global.u32 	%r767, [%rd7+256];
	xor.b32  	%r932, %r932, %r767;
$L__BB0_68:
	and.b32  	%r769, %r675, 8192;
	setp.eq.s32 	%p37, %r769, 0;
	@%p37 bra 	$L__BB0_70;
	ld.global.u32 	%r770, [%rd7+260];
	xor.b32  	%r936, %r936, %r770;
	ld.global.u32 	%r771, [%rd7+264];
	xor.b32  	%r1027, %r1027, %r771;
	ld.global.u32 	%r772, [%rd7+268];
	xor.b32  	%r1026, %r1026, %r772;
	ld.global.u32 	%r773, [%rd7+272];
	xor.b32  	%r1025, %r1025, %r773;
	ld.global.u32 	%r774, [%rd7+276];
	xor.b32  	%r932, %r932, %r774;
$L__BB0_70:
	and.b32  	%r776, %r675, 16384;
	setp.eq.s32 	%p38, %r776, 0;
	@%p38 bra 	$L__BB0_72;
	ld.global.u32 	%r777, [%rd7+280];
	xor.b32  	%r936, %r936, %r777;
	ld.global.u32 	%r778, [%rd7+284];
	xor.b32  	%r1027, %r1027, %r778;
	ld.global.u32 	%r779, [%rd7+288];
	xor.b32  	%r1026, %r1026, %r779;
	ld.global.u32 	%r780, [%rd7+292];
	xor.b32  	%r1025, %r1025, %r780;
	ld.global.u32 	%r781, [%rd7+296];
	xor.b32  	%r932, %r932, %r781;
$L__BB0_72:
	and.b32  	%r783, %r675, 32768;
	setp.eq.s32 	%p39, %r783, 0;
	@%p39 bra 	$L__BB0_74;
	ld.global.u32 	%r784, [%rd7+300];
	xor.b32  	%r936, %r936, %r784;
	ld.global.u32 	%r785, [%rd7+304];
	xor.b32  	%r1027, %r1027, %r785;
	ld.global.u32 	%r786, [%rd7+308];
	xor.b32  	%r1026, %r1026, %r786;
	ld.global.u32 	%r787, [%rd7+312];
	xor.b32  	%r1025, %r1025, %r787;
	ld.global.u32 	%r788, [%rd7+316];
	xor.b32  	%r932, %r932, %r788;
$L__BB0_74:
	add.s32 	%r1023, %r1023, 16;
	setp.ne.s32 	%p40, %r1023, 32;
	@%p40 bra 	$L__BB0_42;
	mad.lo.s32 	%r789, %r1017, -31, %r190;
	add.s32 	%r1017, %r789, 1;
	setp.ne.s32 	%p41, %r1017, 5;
	@%p41 bra 	$L__BB0_41;
	st.local.u32 	[%rd1+4], %r936;
	st.local.v2.u32 	[%rd1+8], {%r1027, %r1026};
	st.local.v2.u32 	[%rd1+16], {%r1025, %r932};
	setp.ne.s64 	%p42, %rd4, 3;
	@%p42 bra 	$L__BB0_114;
	mov.b32 	%r932, 0;
	mov.u32 	%r1117, %r932;
	mov.u32 	%r1118, %r932;
	mov.u32 	%r1119, %r932;
	mov.u32 	%r936, %r932;
	mov.u32 	%r1109, %r932;
$L__BB0_78:
	mul.wide.u32 	%rd21, %r1109, 4;
	add.s64 	%rd22, %rd1, %rd21;
	ld.local.u32 	%r365, [%rd22+4];
	shl.b32 	%r366, %r1109, 5;
	mov.b32 	%r1115, 0;
$L__BB0_79:
	.pragma "nounroll";
	shr.u32 	%r792, %r365, %r1115;
	and.b32  	%r793, %r792, 1;
	setp.eq.b32 	%p43, %r793, 1;
	not.pred 	%p44, %p43;
	add.s32 	%r794, %r366, %r1115;
	mul.lo.s32 	%r795, %r794, 5;
	mul.wide.u32 	%rd23, %r795, 4;
	add.s64 	%rd8, %rd5, %rd23;
	@%p44 bra 	$L__BB0_81;
	ld.global.u32 	%r796, [%rd8];
	xor.b32  	%r936, %r936, %r796;
	ld.global.u32 	%r797, [%rd8+4];
	xor.b32  	%r1119, %r1119, %r797;
	ld.global.u32 	%r798, [%rd8+8];
	xor.b32  	%r1118, %r1118, %r798;
	ld.global.u32 	%r799, [%rd8+12];
	xor.b32  	%r1117, %r1117, %r799;
	ld.global.u32 	%r800, [%rd8+16];
	xor.b32  	%r932, %r932, %r800;
$L__BB0_81:
	and.b32  	%r802, %r792, 2;
	setp.eq.s32 	%p45, %r802, 0;
	@%p45 bra 	$L__BB0_83;
	ld.global.u32 	%r803, [%rd8+20];
	xor.b32  	%r936, %r936, %r803;
	ld.global.u32 	%r804, [%rd8+24];
	xor.b32  	%r1119, %r1119, %r804;
	ld.global.u32 	%r805, [%rd8+28];
	xor.b32  	%r1118, %r1118, %r805;
	ld.global.u32 	%r806, [%rd8+32];
	xor.b32  	%r1117, %r1117, %r806;
	ld.global.u32 	%r807, [%rd8+36];
	xor.b32  	%r932, %r932, %r807;
$L__BB0_83:
	and.b32  	%r809, %r792, 4;
	setp.eq.s32 	%p46, %r809, 0;
	@%p46 bra 	$L__BB0_85;
	ld.global.u32 	%r810, [%rd8+40];
	xor.b32  	%r936, %r936, %r810;
	ld.global.u32 	%r811, [%rd8+44];
	xor.b32  	%r1119, %r1119, %r811;
	ld.global.u32 	%r812, [%rd8+48];
	xor.b32  	%r1118, %r1118, %r812;
	ld.global.u32 	%r813, [%rd8+52];
	xor.b32  	%r1117, %r1117, %r813;
	ld.global.u32 	%r814, [%rd8+56];
	xor.b32  	%r932, %r932, %r814;
$L__BB0_85:
	and.b32  	%r816, %r792, 8;
	setp.eq.s32 	%p47, %r816, 0;
	@%p47 bra 	$L__BB0_87;
	ld.global.u32 	%r817, [%rd8+60];
	xor.b32  	%r936, %r936, %r817;
	ld.global.u32 	%r818, [%rd8+64];
	xor.b32  	%r1119, %r1119, %r818;
	ld.global.u32 	%r819, [%rd8+68];
	xor.b32  	%r1118, %r1118, %r819;
	ld.global.u32 	%r820, [%rd8+72];
	xor.b32  	%r1117, %r1117, %r820;
	ld.global.u32 	%r821, [%rd8+76];
	xor.b32  	%r932, %r932, %r821;
$L__BB0_87:
	and.b32  	%r823, %r792, 16;
	setp.eq.s32 	%p48, %r823, 0;
	@%p48 bra 	$L__BB0_89;
	ld.global.u32 	%r824, [%rd8+80];
	xor.b32  	%r936, %r936, %r824;
	ld.global.u32 	%r825, [%rd8+84];
	xor.b32  	%r1119, %r1119, %r825;
	ld.global.u32 	%r826, [%rd8+88];
	xor.b32  	%r1118, %r1118, %r826;
	ld.global.u32 	%r827, [%rd8+92];
	xor.b32  	%r1117, %r1117, %r827;
	ld.global.u32 	%r828, [%rd8+96];
	xor.b32  	%r932, %r932, %r828;
$L__BB0_89:
	and.b32  	%r830, %r792, 32;
	setp.eq.s32 	%p49, %r830, 0;
	@%p49 bra 	$L__BB0_91;
	ld.global.u32 	%r831, [%rd8+100];
	xor.b32  	%r936, %r936, %r831;
	ld.global.u32 	%r832, [%rd8+104];
	xor.b32  	%r1119, %r1119, %r832;
	ld.global.u32 	%r833, [%rd8+108];
	xor.b32  	%r1118, %r1118, %r833;
	ld.global.u32 	%r834, [%rd8+112];
	xor.b32  	%r1117, %r1117, %r834;
	ld.global.u32 	%r835, [%rd8+116];
	xor.b32  	%r932, %r932, %r835;
$L__BB0_91:
	and.b32  	%r837, %r792, 64;
	setp.eq.s32 	%p50, %r837, 0;
	@%p50 bra 	$L__BB0_93;
	ld.global.u32 	%r838, [%rd8+120];
	xor.b32  	%r936, %r936, %r838;
	ld.global.u32 	%r839, [%rd8+124];
	xor.b32  	%r1119, %r1119, %r839;
	ld.global.u32 	%r840, [%rd8+128];
	xor.b32  	%r1118, %r1118, %r840;
	ld.global.u32 	%r841, [%rd8+132];
	xor.b32  	%r1117, %r1117, %r841;
	ld.global.u32 	%r842, [%rd8+136];
	xor.b32  	%r932, %r932, %r842;
$L__BB0_93:
	and.b32  	%r844, %r792, 128;
	setp.eq.s32 	%p51, %r844, 0;
	@%p51 bra 	$L__BB0_95;
	ld.global.u32 	%r845, [%rd8+140];
	xor.b32  	%r936, %r936, %r845;
	ld.global.u32 	%r846, [%rd8+144];
	xor.b32  	%r1119, %r1119, %r846;
	ld.global.u32 	%r847, [%rd8+148];
	xor.b32  	%r1118, %r1118, %r847;
	ld.global.u32 	%r848, [%rd8+152];
	xor.b32  	%r1117, %r1117, %r848;
	ld.global.u32 	%r849, [%rd8+156];
	xor.b32  	%r932, %r932, %r849;
$L__BB0_95:
	and.b32  	%r851, %r792, 256;
	setp.eq.s32 	%p52, %r851, 0;
	@%p52 bra 	$L__BB0_97;
	ld.global.u32 	%r852, [%rd8+160];
	xor.b32  	%r936, %r936, %r852;
	ld.global.u32 	%r853, [%rd8+164];
	xor.b32  	%r1119, %r1119, %r853;
	ld.global.u32 	%r854, [%rd8+168];
	xor.b32  	%r1118, %r1118, %r854;
	ld.global.u32 	%r855, [%rd8+172];
	xor.b32  	%r1117, %r1117, %r855;
	ld.global.u32 	%r856, [%rd8+176];
	xor.b32  	%r932, %r932, %r856;
$L__BB0_97:
	and.b32  	%r858, %r792, 512;
	setp.eq.s32 	%p53, %r858, 0;
	@%p53 bra 	$L__BB0_99;
	ld.global.u32 	%r859, [%rd8+180];
	xor.b32  	%r936, %r936, %r859;
	ld.global.u32 	%r860, [%rd8+184];
	xor.b32  	%r1119, %r1119, %r860;
	ld.global.u32 	%r861, [%rd8+188];
	xor.b32  	%r1118, %r1118, %r861;
	ld.global.u32 	%r862, [%rd8+192];
	xor.b32  	%r1117, %r1117, %r862;
	ld.global.u32 	%r863, [%rd8+196];
	xor.b32  	%r932, %r932, %r863;
$L__BB0_99:
	and.b32  	%r865, %r792, 1024;
	setp.eq.s32 	%p54, %r865, 0;
	@%p54 bra 	$L__BB0_101;
	ld.global.u32 	%r866, [%rd8+200];
	xor.b32  	%r936, %r936, %r866;
	ld.global.u32 	%r867, [%rd8+204];
	xor.b32  	%r1119, %r1119, %r867;
	ld.global.u32 	%r868, [%rd8+208];
	xor.b32  	%r1118, %r1118, %r868;
	ld.global.u32 	%r869, [%rd8+212];
	xor.b32  	%r1117, %r1117, %r869;
	ld.global.u32 	%r870, [%rd8+216];
	xor.b32  	%r932, %r932, %r870;
$L__BB0_101:
	and.b32  	%r872, %r792, 2048;
	setp.eq.s32 	%p55, %r872, 0;
	@%p55 bra 	$L__BB0_103;
	ld.global.u32 	%r873, [%rd8+220];
	xor.b32  	%r936, %r936, %r873;
	ld.global.u32 	%r874, [%rd8+224];
	xor.b32  	%r1119, %r1119, %r874;
	ld.global.u32 	%r875, [%rd8+228];
	xor.b32  	%r1118, %r1118, %r875;
	ld.global.u32 	%r876, [%rd8+232];
	xor.b32  	%r1117, %r1117, %r876;
	ld.global.u32 	%r877, [%rd8+236];
	xor.b32  	%r932, %r932, %r877;
$L__BB0_103:
	and.b32  	%r879, %r792, 4096;
	setp.eq.s32 	%p56, %r879, 0;
	@%p56 bra 	$L__BB0_105;
	ld.global.u32 	%r880, [%rd8+240];
	xor.b32  	%r936, %r936, %r880;
	ld.global.u32 	%r881, [%rd8+244];
	xor.b32  	%r1119, %r1119, %r881;
	ld.global.u32 	%r882, [%rd8+248];
	xor.b32  	%r1118, %r1118, %r882;
	ld.global.u32 	%r883, [%rd8+252];
	xor.b32  	%r1117, %r1117, %r883;
	ld.global.u32 	%r884, [%rd8+256];
	xor.b32  	%r932, %r932, %r884;
$L__BB0_105:
	and.b32  	%r886, %r792, 8192;
	setp.eq.s32 	%p57, %r886, 0;
	@%p57 bra 	$L__BB0_107;
	ld.global.u32 	%r887, [%rd8+260];
	xor.b32  	%r936, %r936, %r887;
	ld.global.u32 	%r888, [%rd8+264];
	xor.b32  	%r1119, %r1119, %r888;
	ld.global.u32 	%r889, [%rd8+268];
	xor.b32  	%r1118, %r1118, %r889;
	ld.global.u32 	%r890, [%rd8+272];
	xor.b32  	%r1117, %r1117, %r890;
	ld.global.u32 	%r891, [%rd8+276];
	xor.b32  	%r932, %r932, %r891;
$L__BB0_107:
	and.b32  	%r893, %r792, 16384;
	setp.eq.s32 	%p58, %r893, 0;
	@%p58 bra 	$L__BB0_109;
	ld.global.u32 	%r894, [%rd8+280];
	xor.b32  	%r936, %r936, %r894;
	ld.global.u32 	%r895, [%rd8+284];
	xor.b32  	%r1119, %r1119, %r895;
	ld.global.u32 	%r896, [%rd8+288];
	xor.b32  	%r1118, %r1118, %r896;
	ld.global.u32 	%r897, [%rd8+292];
	xor.b32  	%r1117, %r1117, %r897;
	ld.global.u32 	%r898, [%rd8+296];
	xor.b32  	%r932, %r932, %r898;
$L__BB0_109:
	and.b32  	%r900, %r792, 32768;
	setp.eq.s32 	%p59, %r900, 0;
	@%p59 bra 	$L__BB0_111;
	ld.global.u32 	%r901, [%rd8+300];
	xor.b32  	%r936, %r936, %r901;
	ld.global.u32 	%r902, [%rd8+304];
	xor.b32  	%r1119, %r1119, %r902;
	ld.global.u32 	%r903, [%rd8+308];
	xor.b32  	%r1118, %r1118, %r903;
	ld.global.u32 	%r904, [%rd8+312];
	xor.b32  	%r1117, %r1117, %r904;
	ld.global.u32 	%r905, [%rd8+316];
	xor.b32  	%r932, %r932, %r905;
$L__BB0_111:
	add.s32 	%r1115, %r1115, 16;
	setp.ne.s32 	%p60, %r1115, 32;
	@%p60 bra 	$L__BB0_79;
	mad.lo.s32 	%r906, %r1109, -31, %r366;
	add.s32 	%r1109, %r906, 1;
	setp.ne.s32 	%p61, %r1109, 5;
	@%p61 bra 	$L__BB0_78;
	st.local.u32 	[%rd1+4], %r936;
	st.local.v2.u32 	[%rd1+8], {%r1119, %r1118};
	st.local.v2.u32 	[%rd1+16], {%r1117, %r932};
$L__BB0_114:
	shr.u64 	%rd27, %rd3, 2;
	add.s32 	%r919, %r919, 1;
	setp.gt.u64 	%p62, %rd3, 3;
	@%p62 bra 	$L__BB0_2;
$L__BB0_115:
	cvt.u32.u64 	%r907, %rd2;
	setp.ge.s32 	%p63, %r907, %r540;
	@%p63 bra 	$L__BB0_119;
	setp.ne.s16 	%p64, %rs1, 0;
	mov.f32 	%f5, 0f00000000;
	@%p64 bra 	$L__BB0_118;
	shr.u32 	%r908, %r936, 2;
	xor.b32  	%r909, %r908, %r936;
	shl.b32 	%r910, %r932, 4;
	shl.b32 	%r911, %r909, 1;
	xor.b32  	%r912, %r911, %r910;
	xor.b32  	%r913, %r912, %r909;
	xor.b32  	%r914, %r913, %r932;
	add.s32 	%r915, %r1, %r914;
	add.s32 	%r916, %r915, 362437;
	cvt.rn.f32.u32 	%f4, %r916;
	fma.rn.f32 	%f5, %f4, 0f2F800000, 0f2F000000;
$L__BB0_118:
	cvta.to.global.u64 	%rd24, %rd10;
	shl.b64 	%rd25, %rd2, 2;
	add.s64 	%rd26, %rd24, %rd25;
	st.global.f32 	[%rd26], %f5;
$L__BB0_119:
	ret;

}
	// .globl	_Z13conv2D_kernelPfS_S_iiii
.visible .entry _Z13conv2D_kernelPfS_S_iiii(
	.param .u64 .ptr .align 1 _Z13conv2D_kernelPfS_S_iiii_param_0,
	.param .u64 .ptr .align 1 _Z13conv2D_kernelPfS_S_iiii_param_1,
	.param .u64 .ptr .align 1 _Z13conv2D_kernelPfS_S_iiii_param_2,
	.param .u32 _Z13conv2D_kernelPfS_S_iiii_param_3,
	.param .u32 _Z13conv2D_kernelPfS_S_iiii_param_4,
	.param .u32 _Z13conv2D_kernelPfS_S_iiii_param_5,
	.param .u32 _Z13conv2D_kernelPfS_S_iiii_param_6
)
{
	.reg .pred 	%p<26>;
	.reg .b32 	%r<118>;
	.reg .b32 	%f<116>;
	.reg .b64 	%rd<69>;

	ld.param.u64 	%rd8, [_Z13conv2D_kernelPfS_S_iiii_param_0];
	ld.param.u64 	%rd10, [_Z13conv2D_kernelPfS_S_iiii_param_1];
	ld.param.u64 	%rd9, [_Z13conv2D_kernelPfS_S_iiii_param_2];
	ld.param.u32 	%r41, [_Z13conv2D_kernelPfS_S_iiii_param_3];
	ld.param.u32 	%r38, [_Z13conv2D_kernelPfS_S_iiii_param_4];
	ld.param.u32 	%r39, [_Z13conv2D_kernelPfS_S_iiii_param_5];
	ld.param.u32 	%r40, [_Z13conv2D_kernelPfS_S_iiii_param_6];
	cvta.to.global.u64 	%rd1, %rd9;
	cvta.to.global.u64 	%rd2, %rd8;
	cvta.to.global.u64 	%rd3, %rd10;
	mov.u32 	%r42, %ctaid.x;
	mov.u32 	%r43, %ntid.x;
	mov.u32 	%r44, %tid.x;
	mad.lo.s32 	%r1, %r42, %r43, %r44;
	mov.u32 	%r45, %ctaid.y;
	mov.u32 	%r46, %ntid.y;
	mov.u32 	%r47, %tid.y;
	mad.lo.s32 	%r48, %r45, %r46, %r47;
	sub.s32 	%r3, %r41, %r39;
	setp.gt.s32 	%p1, %r1, %r3;
	sub.s32 	%r49, %r38, %r39;
	setp.gt.s32 	%p2, %r48, %r49;
	or.pred  	%p3, %p1, %p2;
	setp.lt.s32 	%p4, %r40, 1;
	or.pred  	%p5, %p3, %p4;
	@%p5 bra 	$L__BB1_30;
	setp.lt.s32 	%p6, %r39, 1;
	add.s32 	%r5, %r3, 1;
	add.s32 	%r6, %r49, 1;
	@%p6 bra 	$L__BB1_19;
	and.b32  	%r7, %r39, 15;
	and.b32  	%r8, %r39, 7;
	and.b32  	%r9, %r39, 2147483632;
	add.s64 	%rd4, %rd2, 32;
	add.s64 	%rd5, %rd1, 32;
	mov.b32 	%r106, 0;
$L__BB1_3:
	mov.f32 	%f115, 0f00000000;
	mov.b32 	%r107, 0;
$L__BB1_4:
	setp.lt.u32 	%p15, %r39, 16;
	add.s32 	%r90, %r107, %r1;
	mad.lo.s32 	%r12, %r90, %r38, %r48;
	mad.lo.s32 	%r91, %r106, %r39, %r107;
	mul.lo.s32 	%r13, %r91, %r39;
	mov.b32 	%r112, 0;
	@%p15 bra 	$L__BB1_7;
	and.b32  	%r92, %r39, 2147483632;
	neg.s32 	%r110, %r92;
	mov.u32 	%r108, %r13;
	mov.u32 	%r109, %r12;
$L__BB1_6:
	.pragma "nounroll";
	mul.wide.s32 	%rd41, %r109, 4;
	add.s64 	%rd42, %rd4, %rd41;
	mul.wide.s32 	%rd43, %r108, 4;
	add.s64 	%rd44, %rd5, %rd43;
	ld.global.f32 	%f18, [%rd42+-32];
	ld.global.f32 	%f19, [%rd44+-32];
	fma.rn.f32 	%f20, %f18, %f19, %f115;
	ld.global.f32 	%f21, [%rd42+-28];
	ld.global.f32 	%f22, [%rd44+-28];
	fma.rn.f32 	%f23, %f21, %f22, %f20;
	ld.global.f32 	%f24, [%rd42+-24];
	ld.global.f32 	%f25, [%rd44+-24];
	fma.rn.f32 	%f26, %f24, %f25, %f23;
	ld.global.f32 	%f27, [%rd42+-20];
	ld.global.f32 	%f28, [%rd44+-20];
	fma.rn.f32 	%f29, %f27, %f28, %f26;
	ld.global.f32 	%f30, [%rd42+-16];
	ld.global.f32 	%f31, [%rd44+-16];
	fma.rn.f32 	%f32, %f30, %f31, %f29;
	ld.global.f32 	%f33, [%rd42+-12];
	ld.global.f32 	%f34, [%rd44+-12];
	fma.rn.f32 	%f35, %f33, %f34, %f32;
	ld.global.f32 	%f36, [%rd42+-8];
	ld.global.f32 	%f37, [%rd44+-8];
	fma.rn.f32 	%f38, %f36, %f37, %f35;
	ld.global.f32 	%f39, [%rd42+-4];
	ld.global.f32 	%f40, [%rd44+-4];
	fma.rn.f32 	%f41, %f39, %f40, %f38;
	ld.global.f32 	%f42, [%rd42];
	ld.global.f32 	%f43, [%rd44];
	fma.rn.f32 	%f44, %f42, %f43, %f41;
	ld.global.f32 	%f45, [%rd42+4];
	ld.global.f32 	%f46, [%rd44+4];
	fma.rn.f32 	%f47, %f45, %f46, %f44;
	ld.global.f32 	%f48, [%rd42+8];
	ld.global.f32 	%f49, [%rd44+8];
	fma.rn.f32 	%f50, %f48, %f49, %f47;
	ld.global.f32 	%f51, [%rd42+12];
	ld.global.f32 	%f52, [%rd44+12];
	fma.rn.f32 	%f53, %f51, %f52, %f50;
	ld.global.f32 	%f54, [%rd42+16];
	ld.global.f32 	%f55, [%rd44+16];
	fma.rn.f32 	%f56, %f54, %f55, %f53;
	ld.global.f32 	%f57, [%rd42+20];
	ld.global.f32 	%f58, [%rd44+20];
	fma.rn.f32 	%f59, %f57, %f58, %f56;
	ld.global.f32 	%f60, [%rd42+24];
	ld.global.f32 	%f61, [%rd44+24];
	fma.rn.f32 	%f62, %f60, %f61, %f59;
	ld.global.f32 	%f63, [%rd42+28];
	ld.global.f32 	%f64, [%rd44+28];
	fma.rn.f32 	%f115, %f63, %f64, %f62;
	add.s32 	%r110, %r110, 16;
	add.s32 	%r109, %r109, 16;
	add.s32 	%r108, %r108, 16;
	setp.ne.s32 	%p16, %r110, 0;
	mov.u32 	%r112, %r9;
	@%p16 bra 	$L__BB1_6;
$L__BB1_7:
	setp.eq.s32 	%p17, %r7, 0;
	@%p17 bra 	$L__BB1_17;
	add.s32 	%r93, %r7, -1;
	setp.lt.u32 	%p18, %r93, 7;
	@%p18 bra 	$L__BB1_10;
	ld.param.u64 	%rd66, [_Z13conv2D_kernelPfS_S_iiii_param_2];
	ld.param.u64 	%rd63, [_Z13conv2D_kernelPfS_S_iiii_param_0];
	add.s32 	%r94, %r12, %r112;
	cvta.to.global.u64 	%rd45, %rd63;
	mul.wide.s32 	%rd46, %r94, 4;
	add.s64 	%rd47, %rd45, %rd46;
	ld.global.f32 	%f66, [%rd47];
	add.s32 	%r95, %r112, %r13;
	cvta.to.global.u64 	%rd48, %rd66;
	mul.wide.s32 	%rd49, %r95, 4;
	add.s64 	%rd50, %rd48, %rd49;
	ld.global.f32 	%f67, [%rd50];
	fma.rn.f32 	%f68, %f66, %f67, %f115;
	ld.global.f32 	%f69, [%rd47+4];
	ld.global.f32 	%f70, [%rd50+4];
	fma.rn.f32 	%f71, %f69, %f70, %f68;
	ld.global.f32 	%f72, [%rd47+8];
	ld.global.f32 	%f73, [%rd50+8];
	fma.rn.f32 	%f74, %f72, %f73, %f71;
	ld.global.f32 	%f75, [%rd47+12];
	ld.global.f32 	%f76, [%rd50+12];
	fma.rn.f32 	%f77, %f75, %f76, %f74;
	ld.global.f32 	%f78, [%rd47+16];
	ld.global.f32 	%f79, [%rd50+16];
	fma.rn.f32 	%f80, %f78, %f79, %f77;
	ld.global.f32 	%f81, [%rd47+20];
	ld.global.f32 	%f82, [%rd50+20];
	fma.rn.f32 	%f83, %f81, %f82, %f80;
	ld.global.f32 	%f84, [%rd47+24];
	ld.global.f32 	%f85, [%rd50+24];
	fma.rn.f32 	%f86, %f84, %f85, %f83;
	ld.global.f32 	%f87, [%rd47+28];
	ld.global.f32 	%f88, [%rd50+28];
	fma.rn.f32 	%f115, %f87, %f88, %f86;
	add.s32 	%r112, %r112, 8;
$L__BB1_10:
	setp.eq.s32 	%p19, %r8, 0;
	@%p19 bra 	$L__BB1_17;
	add.s32 	%r96, %r8, -1;
	setp.lt.u32 	%p20, %r96, 3;
	@%p20 bra 	$L__BB1_13;
	ld.param.u64 	%rd67, [_Z13conv2D_kernelPfS_S_iiii_param_2];
	ld.param.u64 	%rd64, [_Z13conv2D_kernelPfS_S_iiii_param_0];
	add.s32 	%r97, %r12, %r112;
	cvta.to.global.u64 	%rd51, %rd64;
	mul.wide.s32 	%rd52, %r97, 4;
	add.s64 	%rd53, %rd51, %rd52;
	ld.global.f32 	%f90, [%rd53];
	add.s32 	%r98, %r112, %r13;
	cvta.to.global.u64 	%rd54, %rd67;
	mul.wide.s32 	%rd55, %r98, 4;
	add.s64 	%rd56, %rd54, %rd55;
	ld.global.f32 	%f91, [%rd56];
	fma.rn.f32 	%f92, %f90, %f91, %f115;
	ld.global.f32 	%f93, [%rd53+4];
	ld.global.f32 	%f94, [%rd56+4];
	fma.rn.f32 	%f95, %f93, %f94, %f92;
	ld.global.f32 	%f96, [%rd53+8];
	ld.global.f32 	%f97, [%rd56+8];
	fma.rn.f32 	%f98, %f96, %f97, %f95;
	ld.global.f32 	%f99, [%rd53+12];
	ld.global.f32 	%f100, [%rd56+12];
	fma.rn.f32 	%f115, %f99, %f100, %f98;
	add.s32 	%r112, %r112, 4;
$L__BB1_13:
	and.b32  	%r99, %r39, 3;
	setp.eq.s32 	%p21, %r99, 0;
	@%p21 bra 	$L__BB1_17;
	ld.param.u64 	%rd68, [_Z13conv2D_kernelPfS_S_iiii_param_2];
	ld.param.u64 	%rd65, [_Z13conv2D_kernelPfS_S_iiii_param_0];
	setp.eq.s32 	%p22, %r99, 1;
	add.s32 	%r101, %r12, %r112;
	cvta.to.global.u64 	%rd57, %rd65;
	mul.wide.s32 	%rd58, %r101, 4;
	add.s64 	%rd6, %rd57, %rd58;
	ld.global.f32 	%f101, [%rd6];
	add.s32 	%r102, %r112, %r13;
	cvta.to.global.u64 	%rd59, %rd68;
	mul.wide.s32 	%rd60, %r102, 4;
	add.s64 	%rd7, %rd59, %rd60;
	ld.global.f32 	%f102, [%rd7];
	fma.rn.f32 	%f115, %f101, %f102, %f115;
	@%p22 bra 	$L__BB1_17;
	setp.eq.s32 	%p23, %r99, 2;
	ld.global.f32 	%f103, [%rd6+4];
	ld.global.f32 	%f104, [%rd7+4];
	fma.rn.f32 	%f115, %f103, %f104, %f115;
	@%p23 bra 	$L__BB1_17;
	ld.global.f32 	%f105, [%rd6+8];
	ld.global.f32 	%f106, [%rd7+8];
	fma.rn.f32 	%f115, %f105, %f106, %f115;
$L__BB1_17:
	add.s32 	%r107, %r107, 1;
	setp.ne.s32 	%p24, %r107, %r39;
	@%p24 bra 	$L__BB1_4;
	mad.lo.s32 	%r104, %r106, %r5, %r1;
	mad.lo.s32 	%r105, %r104, %r6, %r48;
	mul.wide.s32 	%rd61, %r105, 4;
	add.s64 	%rd62, %rd3, %rd61;
	st.global.f32 	[%rd62], %f115;
	add.s32 	%r106, %r106, 1;
	setp.eq.s32 	%p25, %r106, %r40;
	@%p25 bra 	$L__BB1_30;
	bra.uni 	$L__BB1_3;
$L__BB1_19:
	and.b32  	%r28, %r40, 7;
	setp.lt.u32 	%p7, %r40, 8;
	mov.b32 	%r116, 0;
	@%p7 bra 	$L__BB1_22;
	and.b32  	%r116, %r40, 2147483640;
	mov.b32 	%r114, 0;
$L__BB1_21:
	.pragma "nounroll";
	mad.lo.s32 	%r52, %r114, %r5, %r1;
	mad.lo.s32 	%r53, %r52, %r6, %r48;
	mul.wide.s32 	%rd11, %r53, 4;
	add.s64 	%rd12, %rd3, %rd11;
	mov.b32 	%r54, 0;
	st.global.u32 	[%rd12], %r54;
	add.s32 	%r55, %r52, %r5;
	mad.lo.s32 	%r56, %r55, %r6, %r48;
	mul.wide.s32 	%rd13, %r56, 4;
	add.s64 	%rd14, %rd3, %rd13;
	st.global.u32 	[%rd14], %r54;
	add.s32 	%r57, %r55, %r5;
	mad.lo.s32 	%r58, %r57, %r6, %r48;
	mul.wide.s32 	%rd15, %r58, 4;
	add.s64 	%rd16, %rd3, %rd15;
	st.global.u32 	[%rd16], %r54;
	add.s32 	%r59, %r57, %r5;
	mad.lo.s32 	%r60, %r59, %r6, %r48;
	mul.wide.s32 	%rd17, %r60, 4;
	add.s64 	%rd18, %rd3, %rd17;
	st.global.u32 	[%rd18], %r54;
	add.s32 	%r61, %r59, %r5;
	mad.lo.s32 	%r62, %r61, %r6, %r48;
	mul.wide.s32 	%rd19, %r62, 4;
	add.s64 	%rd20, %rd3, %rd19;
	st.global.u32 	[%rd20], %r54;
	add.s32 	%r63, %r61, %r5;
	mad.lo.s32 	%r64, %r63, %r6, %r48;
	mul.wide.s32 	%rd21, %r64, 4;
	add.s64 	%rd22, %rd3, %rd21;
	st.global.u32 	[%rd22], %r54;
	add.s32 	%r65, %r63, %r5;
	mad.lo.s32 	%r66, %r65, %r6, %r48;
	mul.wide.s32 	%rd23, %r66, 4;
	add.s64 	%rd24, %rd3, %rd23;
	st.global.u32 	[%rd24], %r54;
	add.s32 	%r67, %r65, %r5;
	mad.lo.s32 	%r68, %r67, %r6, %r48;
	mul.wide.s32 	%rd25, %r68, 4;
	add.s64 	%rd26, %rd3, %rd25;
	st.global.u32 	[%rd26], %r54;
	add.s32 	%r114, %r114, 8;
	setp.ne.s32 	%p8, %r114, %r116;
	@%p8 bra 	$L__BB1_21;
$L__BB1_22:
	setp.eq.s32 	%p9, %r28, 0;
	@%p9 bra 	$L__BB1_30;
	and.b32  	%r33, %r40, 3;
	setp.lt.u32 	%p10, %r28, 4;
	@%p10 bra 	$L__BB1_25;
	mad.lo.s32 	%r69, %r116, %r5, %r1;
	mad.lo.s32 	%r70, %r69, %r6, %r48;
	mul.wide.s32 	%rd27, %r70, 4;
	add.s64 	%rd28, %rd3, %rd27;
	mov.b32 	%r71, 0;
	st.global.u32 	[%rd28], %r71;
	add.s32 	%r72, %r69, %r5;
	mad.lo.s32 	%r73, %r72, %r6, %r48;
	mul.wide.s32 	%rd29, %r73, 4;
	add.s64 	%rd30, %rd3, %rd29;
	st.global.u32 	[%rd30], %r71;
	add.s32 	%r74, %r72, %r5;
	mad.lo.s32 	%r75, %r74, %r6, %r48;
	mul.wide.s32 	%rd31, %r75, 4;
	add.s64 	%rd32, %rd3, %rd31;
	st.global.u32 	[%rd32], %r71;
	add.s32 	%r76, %r74, %r5;
	mad.lo.s32 	%r77, %r76, %r6, %r48;
	mul.wide.s32 	%rd33, %r77, 4;
	add.s64 	%rd34, %rd3, %rd33;
	st.global.u32 	[%rd34], %r71;
	add.s32 	%r116, %r116, 4;
$L__BB1_25:
	setp.eq.s32 	%p11, %r33, 0;
	@%p11 bra 	$L__BB1_30;
	setp.eq.s32 	%p12, %r33, 1;
	@%p12 bra 	$L__BB1_28;
	mad.lo.s32 	%r78, %r116, %r5, %r1;
	mad.lo.s32 	%r79, %r78, %r6, %r48;
	mul.wide.s32 	%rd35, %r79, 4;
	add.s64 	%rd36, %rd3, %rd35;
	mov.b32 	%r80, 0;
	st.global.u32 	[%rd36], %r80;
	add.s32 	%r81, %r78, %r5;
	mad.lo.s32 	%r82, %r81, %r6, %r48;
	mul.wide.s32 	%rd37, %r82, 4;
	add.s64 	%rd38, %rd3, %rd37;
	st.global.u32 	[%rd38], %r80;
	add.s32 	%r116, %r116, 2;
$L__BB1_28:
	and.b32  	%r83, %r40, 1;
	setp.eq.b32 	%p13, %r83, 1;
	not.pred 	%p14, %p13;
	@%p14 bra 	$L__BB1_30;
	mad.lo.s32 	%r84, %r116, %r5, %r1;
	mad.lo.s32 	%r85, %r84, %r6, %r48;
	mul.wide.s32 	%rd39, %r85, 4;
	add.s64 	%rd40, %rd3, %rd39;
	mov.b32 	%r86, 0;
	st.global.u32 	[%rd40], %r86;
$L__BB1_30:
	ret;

}
	// .globl	_Z9subSamplePfS_iiiii
.visible .entry _Z9subSamplePfS_iiiii(
	.param .u64 .ptr .align 1 _Z9subSamplePfS_iiiii_param_0,
	.param .u64 .ptr .align 1 _Z9subSamplePfS_iiiii_param_1,
	.param .u32 _Z9subSamplePfS_iiiii_param_2,
	.param .u32 _Z9subSamplePfS_iiiii_param_3,
	.param .u32 _Z9subSamplePfS_iiiii_param_4,
	.param .u32 _Z9subSamplePfS_iiiii_param_5,
	.param .u32 _Z9subSamplePfS_iiiii_param_6
)
{
	.reg .pred 	%p<12>;
	.reg .b32 	%r<93>;
	.reg .b32 	%f<64>;
	.reg .b64 	%rd<43>;

	ld.param.u64 	%rd3, [_Z9subSamplePfS_iiiii_param_0];
	ld.param.u64 	%rd4, [_Z9subSamplePfS_iiiii_param_1];
	ld.param.u32 	%r43, [_Z9subSamplePfS_iiiii_param_2];
	ld.param.u32 	%r44, [_Z9subSamplePfS_iiiii_param_3];
	ld.param.u32 	%r45, [_Z9subSamplePfS_iiiii_param_4];
	ld.param.u32 	%r48, [_Z9subSamplePfS_iiiii_param_5];
	ld.param.u32 	%r47, [_Z9subSamplePfS_iiiii_param_6];
	cvta.to.global.u64 	%rd1, %rd3;
	cvta.to.global.u64 	%rd2, %rd4;
	mov.u32 	%r49, %ctaid.x;
	mov.u32 	%r50, %ntid.x;
	mul.lo.s32 	%r1, %r49, %r50;
	mov.u32 	%r2, %tid.x;
	add.s32 	%r3, %r1, %r2;
	mov.u32 	%r51, %ctaid.y;
	mov.u32 	%r52, %ntid.y;
	mov.u32 	%r53, %tid.y;
	mad.lo.s32 	%r54, %r51, %r52, %r53;
	setp.ge.s32 	%p1, %r3, %r45;
	setp.ge.s32 	%p2, %r54, %r48;
	or.pred  	%p3, %p1, %p2;
	setp.lt.s32 	%p4, %r47, 1;
	or.pred  	%p5, %p3, %p4;
	@%p5 bra 	$L__BB2_9;
	shl.b32 	%r5, %r3, 1;
	shl.b32 	%r6, %r54, 1;
	and.b32  	%r7, %r47, 3;
	setp.lt.u32 	%p6, %r47, 4;
	mov.b32 	%r92, 0;
	@%p6 bra 	$L__BB2_4;
	and.b32  	%r92, %r47, 2147483644;
	neg.s32 	%r90, %r92;
	add.s32 	%r56, %r2, %r45;
	add.s32 	%r57, %r56, %r1;
	mad.lo.s32 	%r89, %r48, %r57, %r54;
	mul.lo.s32 	%r58, %r48, %r45;
	shl.b32 	%r11, %r58, 2;
	shl.b32 	%r59, %r45, 1;
	add.s32 	%r60, %r3, %r59;
	mad.lo.s32 	%r88, %r48, %r60, %r54;
	mad.lo.s32 	%r61, %r45, 3, %r3;
	mad.lo.s32 	%r87, %r48, %r61, %r54;
	mad.lo.s32 	%r86, %r48, %r3, %r54;
	add.s32 	%r62, %r43, %r5;
	mad.lo.s32 	%r85, %r44, %r62, %r6;
	mul.lo.s32 	%r63, %r44, %r43;
	shl.b32 	%r16, %r63, 2;
	shl.b32 	%r64, %r43, 1;
	add.s32 	%r65, %r64, %r5;
	mad.lo.s32 	%r84, %r44, %r65, %r6;
	mad.lo.s32 	%r66, %r43, 3, %r5;
	mad.lo.s32 	%r83, %r44, %r66, %r6;
	mul.lo.s32 	%r67, %r44, %r3;
	shl.b32 	%r68, %r67, 1;
	add.s32 	%r82, %r68, %r6;
	mul.wide.s32 	%rd7, %r44, 4;
$L__BB2_3:
	.pragma "nounroll";
	mul.wide.s32 	%rd5, %r82, 4;
	add.s64 	%rd6, %rd1, %rd5;
	ld.global.f32 	%f1, [%rd6];
	add.f32 	%f2, %f1, 0f00000000;
	ld.global.f32 	%f3, [%rd6+4];
	add.f32 	%f4, %f2, %f3;
	add.s64 	%rd8, %rd6, %rd7;
	ld.global.f32 	%f5, [%rd8];
	add.f32 	%f6, %f4, %f5;
	ld.global.f32 	%f7, [%rd8+4];
	add.f32 	%f8, %f6, %f7;
	mul.f32 	%f9, %f8, 0f3E800000;
	mul.wide.s32 	%rd9, %r86, 4;
	add.s64 	%rd10, %rd2, %rd9;
	st.global.f32 	[%rd10], %f9;
	mul.wide.s32 	%rd11, %r85, 4;
	add.s64 	%rd12, %rd1, %rd11;
	ld.global.f32 	%f10, [%rd12];
	add.f32 	%f11, %f10, 0f00000000;
	ld.global.f32 	%f12, [%rd12+4];
	add.f32 	%f13, %f11, %f12;
	add.s64 	%rd13, %rd12, %rd7;
	ld.global.f32 	%f14, [%rd13];
	add.f32 	%f15, %f13, %f14;
	ld.global.f32 	%f16, [%rd13+4];
	add.f32 	%f17, %f15, %f16;
	mul.f32 	%f18, %f17, 0f3E800000;
	mul.wide.s32 	%rd14, %r89, 4;
	add.s64 	%rd15, %rd2, %rd14;
	st.global.f32 	[%rd15], %f18;
	mul.wide.s32 	%rd16, %r84, 4;
	add.s64 	%rd17, %rd1, %rd16;
	ld.global.f32 	%f19, [%rd17];
	add.f32 	%f20, %f19, 0f00000000;
	ld.global.f32 	%f21, [%rd17+4];
	add.f32 	%f22, %f20, %f21;
	add.s64 	%rd18, %rd17, %rd7;
	ld.global.f32 	%f23, [%rd18];
	add.f32 	%f24, %f22, %f23;
	ld.global.f32 	%f25, [%rd18+4];
	add.f32 	%f26, %f24, %f25;
	mul.f32 	%f27, %f26, 0f3E800000;
	mul.wide.s32 	%rd19, %r88, 4;
	add.s64 	%rd20, %rd2, %rd19;
	st.global.f32 	[%rd20], %f27;
	mul.wide.s32 	%rd21, %r83, 4;
	add.s64 	%rd22, %rd1, %rd21;
	ld.global.f32 	%f28, [%rd22];
	add.f32 	%f29, %f28, 0f00000000;
	ld.global.f32 	%f30, [%rd22+4];
	add.f32 	%f31, %f29, %f30;
	add.s64 	%rd23, %rd22, %rd7;
	ld.global.f32 	%f32, [%rd23];
	add.f32 	%f33, %f31, %f32;
	ld.global.f32 	%f34, [%rd23+4];
	add.f32 	%f35, %f33, %f34;
	mul.f32 	%f36, %f35, 0f3E800000;
	mul.wide.s32 	%rd24, %r87, 4;
	add.s64 	%rd25, %rd2, %rd24;
	st.global.f32 	[%rd25], %f36;
	add.s32 	%r90, %r90, 4;
	add.s32 	%r89, %r89, %r11;
	add.s32 	%r88, %r88, %r11;
	add.s32 	%r87, %r87, %r11;
	add.s32 	%r86, %r86, %r11;
	add.s32 	%r85, %r85, %r16;
	add.s32 	%r84, %r84, %r16;
	add.s32 	%r83, %r83, %r16;
	add.s32 	%r82, %r82, %r16;
	setp.ne.s32 	%p7, %r90, 0;
	@%p7 bra 	$L__BB2_3;
$L__BB2_4:
	setp.eq.s32 	%p8, %r7, 0;
	@%p8 bra 	$L__BB2_9;
	shl.b32 	%r40, %r3, 1;
	setp.eq.s32 	%p9, %r7, 1;
	@%p9 bra 	$L__BB2_7;
	mad.lo.s32 	%r69, %r92, %r43, %r40;
	mad.lo.s32 	%r70, %r69, %r44, %r6;
	mul.wide.s32 	%rd26, %r70, 4;
	add.s64 	%rd27, %rd1, %rd26;
	ld.global.f32 	%f37, [%rd27];
	add.f32 	%f38, %f37, 0f00000000;
	ld.global.f32 	%f39, [%rd27+4];
	add.f32 	%f40, %f38, %f39;
	mul.wide.s32 	%rd28, %r44, 4;
	add.s64 	%rd29, %rd27, %rd28;
	ld.global.f32 	%f41, [%rd29];
	add.f32 	%f42, %f40, %f41;
	ld.global.f32 	%f43, [%rd29+4];
	add.f32 	%f44, %f42, %f43;
	mul.f32 	%f45, %f44, 0f3E800000;
	mad.lo.s32 	%r71, %r92, %r45, %r3;
	mad.lo.s32 	%r72, %r71, %r48, %r54;
	mul.wide.s32 	%rd30, %r72, 4;
	add.s64 	%rd31, %rd2, %rd30;
	st.global.f32 	[%rd31], %f45;
	add.s32 	%r73, %r69, %r43;
	mad.lo.s32 	%r74, %r73, %r44, %r6;
	mul.wide.s32 	%rd32, %r74, 4;
	add.s64 	%rd33, %rd1, %rd32;
	ld.global.f32 	%f46, [%rd33];
	add.f32 	%f47, %f46, 0f00000000;
	ld.global.f32 	%f48, [%rd33+4];
	add.f32 	%f49, %f47, %f48;
	add.s64 	%rd34, %rd33, %rd28;
	ld.global.f32 	%f50, [%rd34];
	add.f32 	%f51, %f49, %f50;
	ld.global.f32 	%f52, [%rd34+4];
	add.f32 	%f53, %f51, %f52;
	mul.f32 	%f54, %f53, 0f3E800000;
	add.s32 	%r75, %r71, %r45;
	mad.lo.s32 	%r76, %r75, %r48, %r54;
	mul.wide.s32 	%rd35, %r76, 4;
	add.s64 	%rd36, %rd2, %rd35;
	st.global.f32 	[%rd36], %f54;
	add.s32 	%r92, %r92, 2;
$L__BB2_7:
	and.b32  	%r77, %r47, 1;
	setp.eq.b32 	%p10, %r77, 1;
	not.pred 	%p11, %p10;
	@%p11 bra 	$L__BB2_9;
	mad.lo.s32 	%r78, %r92, %r43, %r40;
	mad.lo.s32 	%r79, %r78, %r44, %r6;
	mul.wide.s32 	%rd37, %r79, 4;
	add.s64 	%rd38, %rd1, %rd37;
	ld.global.f32 	%f55, [%rd38];
	add.f32 	%f56, %f55, 0f00000000;
	ld.global.f32 	%f57, [%rd38+4];
	add.f32 	%f58, %f56, %f57;
	mul.wide.s32 	%rd39, %r44, 4;
	add.s64 	%rd40, %rd38, %rd39;
	ld.global.f32 	%f59, [%rd40];
	add.f32 	%f60, %f58, %f59;
	ld.global.f32 	%f61, [%rd40+4];
	add.f32 	%f62, %f60, %f61;
	mul.f32 	%f63, %f62, 0f3E800000;
	mad.lo.s32 	%r80, %r92, %r45, %r3;
	mad.lo.s32 	%r81, %r80, %r48, %r54;
	mul.wide.s32 	%rd41, %r81, 4;
	add.s64 	%rd42, %rd2, %rd41;
	st.global.f32 	[%rd42], %f63;
$L__BB2_9:
	ret;

}
	// .globl	_Z28apply_activation_tanh_kernelPfi
.visible .entry _Z28apply_activation_tanh_kernelPfi(
	.param .u64 .ptr .align 1 _Z28apply_activation_tanh_kernelPfi_param_0,
	.param .u32 _Z28apply_activation_tanh_kernelPfi_param_1
)
{
	.reg .pred 	%p<4>;
	.reg .b32 	%r<6>;
	.reg .b32 	%f<17>;
	.reg .b64 	%rd<5>;

	ld.param.u64 	%rd1, [_Z28apply_activation_tanh_kernelPfi_param_0];
	ld.param.u32 	%r2, [_Z28apply_activation_tanh_kernelPfi_param_1];
	mov.u32 	%r3, %ctaid.x;
	mov.u32 	%r4, %ntid.x;
	mov.u32 	%r5, %tid.x;
	mad.lo.s32 	%r1, %r3, %r4, %r5;
	setp.ge.s32 	%p1, %r1, %r2;
	@%p1 bra 	$L__BB3_2;
	cvta.to.global.u64 	%rd2, %rd1;
	mul.wide.s32 	%rd3, %r1, 4;
	add.s64 	%rd4, %rd2, %rd3;
	ld.global.f32 	%f1, [%rd4];
	abs.f32 	%f2, %f1;
	mul.f32 	%f3, %f2, 0f4038AA3B;
	ex2.approx.ftz.f32 	%f4, %f3;
	add.f32 	%f5, %f4, 0f3F800000;
	rcp.approx.ftz.f32 	%f6, %f5;
	fma.rn.f32 	%f7, %f6, 0fC0000000, 0f3F800000;
	setp.ge.f32 	%p2, %f2, 0f41102CB4;
	selp.f32 	%f8, 0f3F800000, %f7, %p2;
	copysign.f32 	%f9, %f1, %f8;
	mul.f32 	%f10, %f1, %f1;
	fma.rn.f32 	%f11, %f10, 0f3C80F082, 0fBD563CAE;
	fma.rn.f32 	%f12, %f11, %f10, 0f3E085941;
	fma.rn.f32 	%f13, %f12, %f10, 0fBEAAA9ED;
	fma.rn.f32 	%f14, %f13, %f10, 0f00000000;
	fma.rn.f32 	%f15, %f14, %f1, %f1;
	setp.ge.f32 	%p3, %f2, 0f3F19999A;
	selp.f32 	%f16, %f9, %f15, %p3;
	st.global.f32 	[%rd4], %f16;
$L__BB3_2:
	ret;

}


// ===== COMPILED SASS (sm_100) =====

	.target	sm_100

	.elftype	@"ET_EXEC"


//--------------------- .note.nv.tkinfo           --------------------------
	.section	.note.nv.tkinfo,"",@"SHT_NOTE"
	.sectionflags	@"SHF_NOTE_NV_TKINFO"
	.tkinfo
        /*0018*/ 	.word	0x00000002
        /*0030*/ 	.string	""
        /*0030*/ 	.string	"ptxas"
        /*0030*/ 	.string	"Cuda compilation tools, release 13.0, V13.0.88"
        /*0030*/ 	.string	"Build cuda_13.0.r13.0/compiler.36424714_0"
        /*0030*/ 	.string	"-arch sm_100 -m 64 "



//--------------------- .note.nv.cuinfo           --------------------------
	.section	.note.nv.cuinfo,"",@"SHT_NOTE"
	.sectionflags	@"SHF_NOTE_NV_CUINFO"
        /*0018*/ 	.short	0x0002
        /*001a*/ 	.short	0x0064
        /*001c*/ 	.short	0x0082
	.zero		2


//--------------------- .nv.info                  --------------------------
	.section	.nv.info,"",@"SHT_CUDA_INFO"
	.align	4


	//----- nvinfo : EIATTR_REGCOUNT
	.align		4
        /*0000*/ 	.byte	0x04, 0x2f
        /*0002*/ 	.short	(.L_10 - .L_9)
	.align		4
.L_9:
        /*0004*/ 	.word	index@(_Z17initMatrix_kernelPfiby)
        /*0008*/ 	.word	0x0000001f


	//----- nvinfo : EIATTR_FRAME_SIZE
	.align		4
.L_10:
        /*000c*/ 	.byte	0x04, 0x11
        /*000e*/ 	.short	(.L_12 - .L_11)
	.align		4
.L_11:
        /*0010*/ 	.word	index@(_Z17initMatrix_kernelPfiby)
        /*0014*/ 	.word	0x00000030


	//----- nvinfo : EIATTR_REGCOUNT
	.align		4
.L_12:
        /*0018*/ 	.byte	0x04, 0x2f
        /*001a*/ 	.short	(.L_14 - .L_13)
	.align		4
.L_13:
        /*001c*/ 	.word	index@(_Z13conv2D_kernelPfS_S_iiii)
        /*0020*/ 	.word	0x00000020


	//----- nvinfo : EIATTR_FRAME_SIZE
	.align		4
.L_14:
        /*0024*/ 	.byte	0x04, 0x11
        /*0026*/ 	.short	(.L_16 - .L_15)
	.align		4
.L_15:
        /*0028*/ 	.word	index@(_Z13conv2D_kernelPfS_S_iiii)
        /*002c*/ 	.word	0x00000000


	//----- nvinfo : EIATTR_REGCOUNT
	.align		4
.L_16:
        /*0030*/ 	.byte	0x04, 0x2f
        /*0032*/ 	.short	(.L_18 - .L_17)
	.align		4
.L_17:
        /*0034*/ 	.word	index@(_Z9subSamplePfS_iiiii)
        /*0038*/ 	.word	0x00000020


	//----- nvinfo : EIATTR_FRAME_SIZE
	.align		4
.L_18:
        /*003c*/ 	.byte	0x04, 0x11
        /*003e*/ 	.short	(.L_20 - .L_19)
	.align		4
.L_19:
        /*0040*/ 	.word	index@(_Z9subSamplePfS_iiiii)
        /*0044*/ 	.word	0x00000000


	//----- nvinfo : EIATTR_REGCOUNT
	.align		4
.L_20:
        /*0048*/ 	.byte	0x04, 0x2f
        /*004a*/ 	.short	(.L_22 - .L_21)
	.align		4
.L_21:
        /*004c*/ 	.word	index@(_Z28apply_activation_tanh_kernelPfi)
        /*0050*/ 	.word	0x0000000c


	//----- nvinfo : EIATTR_FRAME_SIZE
	.align		4
.L_22:
        /*0054*/ 	.byte	0x04, 0x11
        /*0056*/ 	.short	(.L_24 - .L_23)
	.align		4
.L_23:
        /*0058*/ 	.word	index@(_Z28apply_activation_tanh_kernelPfi)
        /*005c*/ 	.word	0x00000000


	//----- nvinfo : EIATTR_MIN_STACK_SIZE
	.align		4
.L_24:
        /*0060*/ 	.byte	0x04, 0x12
        /*0062*/ 	.short	(.L_26 - .L_25)
	.align		4
.L_25:
        /*0064*/ 	.word	index@(_Z28apply_activation_tanh_kernelPfi)
        /*0068*/ 	.word	0x00000000


	//----- nvinfo : EIATTR_MIN_STACK_SIZE
	.align		4
.L_26:
        /*006c*/ 	.byte	0x04, 0x12
        /*006e*/ 	.short	(.L_28 - .L_27)
	.align		4
.L_27:
        /*0070*/ 	.word	index@(_Z9subSamplePfS_iiiii)
        /*0074*/ 	.word	0x00000000


	//----- nvinfo : EIATTR_MIN_STACK_SIZE
	.align		4
.L_28:
        /*0078*/ 	.byte	0x04, 0x12
        /*007a*/ 	.short	(.L_30 - .L_29)
	.align		4
.L_29:
        /*007c*/ 	.word	index@(_Z13conv2D_kernelPfS_S_iiii)
        /*0080*/ 	.word	0x00000000


	//----- nvinfo : EIATTR_MIN_STACK_SIZE
	.align		4
.L_30:
        /*0084*/ 	.byte	0x04, 0x12
        /*0086*/ 	.short	(.L_32 - .L_31)
	.align		4
.L_31:
        /*0088*/ 	.word	index@(_Z17initMatrix_kernelPfiby)
        /*008c*/ 	.word	0x00000030
.L_32:


//--------------------- .nv.compat                --------------------------
	.section	.nv.compat,"",@"SHT_CUDA_COMPAT_INFO"
	.align	4
        /*0000*/ 	.byte	0x02, 0x09, 0x00, 0x00, 0x02, 0x02, 0x01, 0x00, 0x02, 0x05, 0x05, 0x00, 0x03, 0x07, 0x01, 0x01
        /*0010*/ 	.byte	0x02, 0x03, 0x00, 0x00, 0x02, 0x06, 0x01, 0x00, 0x04, 0x0b, 0x08, 0x00, 0x01, 0x00, 0x00, 0x00
        /*0020*/ 	.byte	0x00, 0x00, 0x00, 0x00


//--------------------- .nv.info._Z28apply_activation_tanh_kernelPfi --------------------------
	.section	.nv.info._Z28apply_activation_tanh_kernelPfi,"",@"SHT_CUDA_INFO"
	.sectionflags	@""
	.align	4


	//----- nvinfo : EIATTR_CUDA_API_VERSION
	.align		4
        /*0000*/ 	.byte	0x04, 0x37
        /*0002*/ 	.short	(.L_34 - .L_33)
.L_33:
        /*0004*/ 	.word	0x00000082


	//----- nvinfo : EIATTR_KPARAM_INFO
	.align		4
.L_34:
        /*0008*/ 	.byte	0x04, 0x17
        /*000a*/ 	.short	(.L_36 - .L_35)
.L_35:
        /*000c*/ 	.word	0x00000000
        /*0010*/ 	.short	0x0001
        /*0012*/ 	.short	0x0008
        /*0014*/ 	.byte	0x00, 0xf0, 0x11, 0x00


	//----- nvinfo : EIATTR_KPARAM_INFO
	.align		4
.L_36:
        /*0018*/ 	.byte	0x04, 0x17
        /*001a*/ 	.short	(.L_38 - .L_37)
.L_37:
        /*001c*/ 	.word	0x00000000
        /*0020*/ 	.short	0x0000
        /*0022*/ 	.short	0x0000
        /*0024*/ 	.byte	0x00, 0xf5, 0x21, 0x00


	//----- nvinfo : EIATTR_SPARSE_MMA_MASK
	.align		4
.L_38:
        /*0028*/ 	.byte	0x03, 0x50
        /*002a*/ 	.short	0x0000


	//----- nvinfo : EIATTR_MAXREG_COUNT
	.align		4
        /*002c*/ 	.byte	0x03, 0x1b
        /*002e*/ 	.short	0x00ff


	//----- nvinfo : EIATTR_MERCURY_ISA_VERSION
	.align		4
        /*0030*/ 	.byte	0x03, 0x5f
        /*0032*/ 	.short	0x0101


	//----- nvinfo : EIATTR_VRC_CTA_INIT_COUNT
	.align		4
        /*0034*/ 	.byte	0x02, 0x4a
	.zero		1
	.zero		1


	//----- nvinfo : EIATTR_EXIT_INSTR_OFFSETS
	.align		4
        /*0038*/ 	.byte	0x04, 0x1c
        /*003a*/ 	.short	(.L_40 - .L_39)


	//   ....[0]....
.L_39:
        /*003c*/ 	.word	0x00000070


	//   ....[1]....
        /*0040*/ 	.word	0x000001e0


	//----- nvinfo : EIATTR_CBANK_PARAM_SIZE
	.align		4
.L_40:
        /*0044*/ 	.byte	0x03, 0x19
        /*0046*/ 	.short	0x000c


	//----- nvinfo : EIATTR_PARAM_CBANK
	.align		4
        /*0048*/ 	.byte	0x04, 0x0a
        /*004a*/ 	.short	(.L_42 - .L_41)
	.align		4
.L_41:
        /*004c*/ 	.word	index@(.nv.constant0._Z28apply_activation_tanh_kernelPfi)
        /*0050*/ 	.short	0x0380
        /*0052*/ 	.short	0x000c


	//----- nvinfo : EIATTR_SW_WAR
	.align		4
.L_42:
        /*0054*/ 	.byte	0x04, 0x36
        /*0056*/ 	.short	(.L_44 - .L_43)
.L_43:
        /*0058*/ 	.word	0x00000008
.L_44:


//--------------------- .nv.info._Z9subSamplePfS_iiiii --------------------------
	.section	.nv.info._Z9subSamplePfS_iiiii,"",@"SHT_CUDA_INFO"
	.sectionflags	@""
	.align	4


	//----- nvinfo : EIATTR_CUDA_API_VERSION
	.align		4
        /*0000*/ 	.byte	0x04, 0x37
        /*0002*/ 	.short	(.L_46 - .L_45)
.L_45:
        /*0004*/ 	.word	0x00000082


	//----- nvinfo : EIATTR_KPARAM_INFO
	.align		4
.L_46:
        /*0008*/ 	.byte	0x04, 0x17
        /*000a*/ 	.short	(.L_48 - .L_47)
.L_47:
        /*000c*/ 	.word	0x00000000
        /*0010*/ 	.short	0x0006
        /*0012*/ 	.short	0x0020
        /*0014*/ 	.byte	0x00, 0xf0, 0x11, 0x00


	//----- nvinfo : EIATTR_KPARAM_INFO
	.align		4
.L_48:
        /*0018*/ 	.byte	0x04, 0x17
        /*001a*/ 	.short	(.L_50 - .L_49)
.L_49:
        /*001c*/ 	.word	0x00000000
        /*0020*/ 	.short	0x0005
        /*0022*/ 	.short	0x001c
        /*0024*/ 	.byte	0x00, 0xf0, 0x11, 0x00


	//----- nvinfo : EIATTR_KPARAM_INFO
	.align		4
.L_50:
        /*0028*/ 	.byte	0x04, 0x17
        /*002a*/ 	.short	(.L_52 - .L_51)
.L_51:
        /*002c*/ 	.word	0x00000000
        /*0030*/ 	.short	0x0004
        /*0032*/ 	.short	0x0018
        /*0034*/ 	.byte	0x00, 0xf0, 0x11, 0x00


	//----- nvinfo : EIATTR_KPARAM_INFO
	.align		4
.L_52:
        /*0038*/ 	.byte	0x04, 0x17
        /*003a*/ 	.short	(.L_54 - .L_53)
.L_53:
        /*003c*/ 	.word	0x00000000
        /*0040*/ 	.short	0x0003
        /*0042*/ 	.short	0x0014
        /*0044*/ 	.byte	0x00, 0xf0, 0x11, 0x00


	//----- nvinfo : EIATTR_KPARAM_INFO
	.align		4
.L_54:
        /*0048*/ 	.byte	0x04, 0x17
        /*004a*/ 	.short	(.L_56 - .L_55)
.L_55:
        /*004c*/ 	.word	0x00000000
        /*0050*/ 	.short	0x0002
        /*0052*/ 	.short	0x0010
        /*0054*/ 	.byte	0x00, 0xf0, 0x11, 0x00


	//----- nvinfo : EIATTR_KPARAM_INFO
	.align		4
.L_56:
        /*0058*/ 	.byte	0x04, 0x17
        /*005a*/ 	.short	(.L_58 - .L_57)
.L_57:
        /*005c*/ 	.word	0x00000000
        /*0060*/ 	.short	0x0001
        /*0062*/ 	.short	0x0008
        /*0064*/ 	.byte	0x00, 0xf5, 0x21, 0x00


	//----- nvinfo : EIATTR_KPARAM_INFO
	.align		4
.L_58:
        /*0068*/ 	.byte	0x04, 0x17
        /*006a*/ 	.short	(.L_60 - .L_59)
.L_59:
        /*006c*/ 	.word	0x00000000
        /*0070*/ 	.short	0x0000
        /*0072*/ 	.short	0x0000
        /*0074*/ 	.byte	0x00, 0xf5, 0x21, 0x00


	//----- nvinfo : EIATTR_SPARSE_MMA_MASK
	.align		4
.L_60:
        /*0078*/ 	.byte	0x03, 0x50
        /*007a*/ 	.short	0x0000


	//----- nvinfo : EIATTR_MAXREG_COUNT
	.align		4
        /*007c*/ 	.byte	0x03, 0x1b
        /*007e*/ 	.short	0x00ff


	//----- nvinfo : EIATTR_MERCURY_ISA_VERSION
	.align		4
        /*0080*/ 	.byte	0x03, 0x5f
        /*0082*/ 	.short	0x0101


	//----- nvinfo : EIATTR_VRC_CTA_INIT_COUNT
	.align		4
        /*0084*/ 	.byte	0x02, 0x4a
	.zero		1
	.zero		1


	//----- nvinfo : EIATTR_EXIT_INSTR_OFFSETS
	.align		4
        /*0088*/ 	.byte	0x04, 0x1c
        /*008a*/ 	.short	(.L_62 - .L_61)


	//   ....[0]....
.L_61:
        /*008c*/ 	.word	0x00000100


	//   ....[1]....
        /*0090*/ 	.word	0x00000750


	//   ....[2]....
        /*0094*/ 	.word	0x00000a20


	//   ....[3]....
        /*0098*/ 	.word	0x00000b80


	//----- nvinfo : EIATTR_CBANK_PARAM_SIZE
	.align		4
.L_62:
        /*009c*/ 	.byte	0x03, 0x19
        /*009e*/ 	.short	0x0024


	//----- nvinfo : EIATTR_PARAM_CBANK
	.align		4
        /*00a0*/ 	.byte	0x04, 0x0a
        /*00a2*/ 	.short	(.L_64 - .L_63)
	.align		4
.L_63:
        /*00a4*/ 	.word	index@(.nv.constant0._Z9subSamplePfS_iiiii)
        /*00a8*/ 	.short	0x0380
        /*00aa*/ 	.short	0x0024


	//----- nvinfo : EIATTR_SW_WAR
	.align		4
.L_64:
        /*00ac*/ 	.byte	0x04, 0x36
        /*00ae*/ 	.short	(.L_66 - .L_65)
.L_65:
        /*00b0*/ 	.word	0x00000008
.L_66:


//--------------------- .nv.info._Z13conv2D_kernelPfS_S_iiii --------------------------
	.section	.nv.info._Z13conv2D_kernelPfS_S_iiii,"",@"SHT_CUDA_INFO"
	.sectionflags	@""
	.align	4


	//----- nvinfo : EIATTR_CUDA_API_VERSION
	.align		4
        /*0000*/ 	.byte	0x04, 0x37
        /*0002*/ 	.short	(.L_68 - .L_67)
.L_67:
        /*0004*/ 	.word	0x00000082


	//----- nvinfo : EIATTR_KPARAM_INFO
	.align		4
.L_68:
        /*0008*/ 	.byte	0x04, 0x17
        /*000a*/ 	.short	(.L_70 - .L_69)
.L_69:
        /*000c*/ 	.word	0x00000000
        /*0010*/ 	.short	0x0006
        /*0012*/ 	.short	0x0024
        /*0014*/ 	.byte	0x00, 0xf0, 0x11, 0x00


	//----- nvinfo : EIATTR_KPARAM_INFO
	.align		4
.L_70:
        /*0018*/ 	.byte	0x04, 0x17
        /*001a*/ 	.short	(.L_72 - .L_71)
.L_71:
        /*001c*/ 	.word	0x00000000
        /*0020*/ 	.short	0x0005
        /*0022*/ 	.short	0x0020
        /*0024*/ 	.byte	0x00, 0xf0, 0x11, 0x00


	//----- nvinfo : EIATTR_KPARAM_INFO
	.align		4
.L_72:
        /*0028*/ 	.byte	0x04, 0x17
        /*002a*/ 	.short	(.L_74 - .L_73)
.L_73:
        /*002c*/ 	.word	0x00000000
        /*0030*/ 	.short	0x0004
        /*0032*/ 	.short	0x001c
        /*0034*/ 	.byte	0x00, 0xf0, 0x11, 0x00


	//----- nvinfo : EIATTR_KPARAM_INFO
	.align		4
.L_74:
        /*0038*/ 	.byte	0x04, 0x17
        /*003a*/ 	.short	(.L_76 - .L_75)
.L_75:
        /*003c*/ 	.word	0x00000000
        /*0040*/ 	.short	0x0003
        /*0042*/ 	.short	0x0018
        /*0044*/ 	.byte	0x00, 0xf0, 0x11, 0x00


	//----- nvinfo : EIATTR_KPARAM_INFO
	.align		4
.L_76:
        /*0048*/ 	.byte	0x04, 0x17
        /*004a*/ 	.short	(.L_78 - .L_77)
.L_77:
        /*004c*/ 	.word	0x00000000
        /*0050*/ 	.short	0x0002
        /*0052*/ 	.short	0x0010
        /*0054*/ 	.byte	0x00, 0xf5, 0x21, 0x00


	//----- nvinfo : EIATTR_KPARAM_INFO
	.align		4
.L_78:
        /*0058*/ 	.byte	0x04, 0x17
        /*005a*/ 	.short	(.L_80 - .L_79)
.L_79:
        /*005c*/ 	.word	0x00000000
        /*0060*/ 	.short	0x0001
        /*0062*/ 	.short	0x0008
        /*0064*/ 	.byte	0x00, 0xf5, 0x21, 0x00


	//----- nvinfo : EIATTR_KPARAM_INFO
	.align		4
.L_80:
        /*0068*/ 	.byte	0x04, 0x17
        /*006a*/ 	.short	(.L_82 - .L_81)
.L_81:
        /*006c*/ 	.word	0x00000000
        /*0070*/ 	.short	0x0000
        /*0072*/ 	.short	0x0000
        /*0074*/ 	.byte	0x00, 0xf5, 0x21, 0x00


	//----- nvinfo : EIATTR_SPARSE_MMA_MASK
	.align		4
.L_82:
        /*0078*/ 	.byte	0x03, 0x50
        /*007a*/ 	.short	0x0000


	//----- nvinfo : EIATTR_MAXREG_COUNT
	.align		4
        /*007c*/ 	.byte	0x03, 0x1b
        /*007e*/ 	.short	0x00ff


	//----- nvinfo : EIATTR_MERCURY_ISA_VERSION
	.align		4
        /*0080*/ 	.byte	0x03, 0x5f
        /*0082*/ 	.short	0x0101


	//----- nvinfo : EIATTR_VRC_CTA_INIT_COUNT
	.align		4
        /*0084*/ 	.byte	0x02, 0x4a
	.zero		1
	.zero		1


	//----- nvinfo : EIATTR_EXIT_INSTR_OFFSETS
	.align		4
        /*0088*/ 	.byte	0x04, 0x1c
        /*008a*/ 	.short	(.L_84 - .L_83)


	//   ....[0]....
.L_83:
        /*008c*/ 	.word	0x00000100


	//   ....[1]....
        /*0090*/ 	.word	0x00000c40


	//   ....[2]....
        /*0094*/ 	.word	0x00000f10


	//   ....[3]....
        /*0098*/ 	.word	0x00001080


	//   ....[4]....
        /*009c*/ 	.word	0x00001170


	//   ....[5]....
        /*00a0*/ 	.word	0x000011d0


	//----- nvinfo : EIATTR_CBANK_PARAM_SIZE
	.align		4
.L_84:
        /*00a4*/ 	.byte	0x03, 0x19
        /*00a6*/ 	.short	0x0028


	//----- nvinfo : EIATTR_PARAM_CBANK
	.align		4
        /*00a8*/ 	.byte	0x04, 0x0a
        /*00aa*/ 	.short	(.L_86 - .L_85)
	.align		4
.L_85:
        /*00ac*/ 	.word	index@(.nv.constant0._Z13conv2D_kernelPfS_S_iiii)
        /*00b0*/ 	.short	0x0380
        /*00b2*/ 	.short	0x0028


	//----- nvinfo : EIATTR_SW_WAR
	.align		4
.L_86:
        /*00b4*/ 	.byte	0x04, 0x36
        /*00b6*/ 	.short	(.L_88 - .L_87)
.L_87:
        /*00b8*/ 	.word	0x00000008
.L_88:


//--------------------- .nv.info._Z17initMatrix_kernelPfiby --------------------------
	.section	.nv.info._Z17initMatrix_kernelPfiby,"",@"SHT_CUDA_INFO"
	.sectionflags	@""
	.align	4


	//----- nvinfo : EIATTR_CUDA_API_VERSION
	.align		4
        /*0000*/ 	.byte	0x04, 0x37
        /*0002*/ 	.short	(.L_90 - .L_89)
.L_89:
        /*0004*/ 	.word	0x00000082


	//----- nvinfo : EIATTR_KPARAM_INFO
	.align		4
.L_90:
        /*0008*/ 	.byte	0x04, 0x17
        /*000a*/ 	.short	(.L_92 - .L_91)
.L_91:
        /*000c*/ 	.word	0x00000000
        /*0010*/ 	.short	0x0003
        /*0012*/ 	.short	0x0010
        /*0014*/ 	.byte	0x00, 0xf0, 0x21, 0x00


	//----- nvinfo : EIATTR_KPARAM_INFO
	.align		4
.L_92:
        /*0018*/ 	.byte	0x04, 0x17
        /*001a*/ 	.short	(.L_94 - .L_93)
.L_93:
        /*001c*/ 	.word	0x00000000
        /*0020*/ 	.short	0x0002
        /*0022*/ 	.short	0x000c
        /*0024*/ 	.byte	0x00, 0xf0, 0x05, 0x00


	//----- nvinfo : EIATTR_KPARAM_INFO
	.align		4
.L_94:
        /*0028*/ 	.byte	0x04, 0x17
        /*002a*/ 	.short	(.L_96 - .L_95)
.L_95:
        /*002c*/ 	.word	0x00000000
        /*0030*/ 	.short	0x0001
        /*0032*/ 	.short	0x0008
        /*0034*/ 	.byte	0x00, 0xf0, 0x11, 0x00


	//----- nvinfo : EIATTR_KPARAM_INFO
	.align		4
.L_96:
        /*0038*/ 	.byte	0x04, 0x17
        /*003a*/ 	.short	(.L_98 - .L_97)
.L_97:
        /*003c*/ 	.word	0x00000000
        /*0040*/ 	.short	0x0000
        /*0042*/ 	.short	0x0000
        /*0044*/ 	.byte	0x00, 0xf5, 0x21, 0x00


	//----- nvinfo : EIATTR_SPARSE_MMA_MASK
	.align		4
.L_98:
        /*0048*/ 	.byte	0x03, 0x50
        /*004a*/ 	.short	0x0000


	//----- nvinfo : EIATTR_MAXREG_COUNT
	.align		4
        /*004c*/ 	.byte	0x03, 0x1b
        /*004e*/ 	.short	0x00ff


	//----- nvinfo : EIATTR_MERCURY_ISA_VERSION
	.align		4
        /*0050*/ 	.byte	0x03, 0x5f
        /*0052*/ 	.short	0x0101


	//----- nvinfo : EIATTR_VRC_CTA_INIT_COUNT
	.align		4
        /*0054*/ 	.byte	0x02, 0x4a
	.zero		1
	.zero		1


	//----- nvinfo : EIATTR_EXIT_INSTR_OFFSETS
	.align		4
        /*0058*/ 	.byte	0x04, 0x1c
        /*005a*/ 	.short	(.L_100 - .L_99)


	//   ....[0]....
.L_99:
        /*005c*/ 	.word	0x00002670


	//   ....[1]....
        /*0060*/ 	.word	0x00002820


	//----- nvinfo : EIATTR_CRS_STACK_SIZE
	.align		4
.L_100:
        /*0064*/ 	.byte	0x04, 0x1e
        /*0066*/ 	.short	(.L_102 - .L_101)
.L_101:
        /*0068*/ 	.word	0x00000000


	//----- nvinfo : EIATTR_CBANK_PARAM_SIZE
	.align		4
.L_102:
        /*006c*/ 	.byte	0x03, 0x19
        /*006e*/ 	.short	0x0018


	//----- nvinfo : EIATTR_PARAM_CBANK
	.align		4
        /*0070*/ 	.byte	0x04, 0x0a
        /*0072*/ 	.short	(.L_104 - .L_103)
	.align		4
.L_103:
        /*0074*/ 	.word	index@(.nv.constant0._Z17initMatrix_kernelPfiby)
        /*0078*/ 	.short	0x0380
        /*007a*/ 	.short	0x0018


	//----- nvinfo : EIATTR_SW_WAR
	.align		4
.L_104:
        /*007c*/ 	.byte	0x04, 0x36
        /*007e*/ 	.short	(.L_106 - .L_105)
.L_105:
        /*0080*/ 	.word	0x00000008
.L_106:


//--------------------- .nv.callgraph             --------------------------
	.section	.nv.callgraph,"",@"SHT_CUDA_CALLGRAPH"
	.align	4
	.sectionentsize	8
	.align		4
        /*0000*/ 	.word	0x00000000
	.align		4
        /*0004*/ 	.word	0xffffffff
	.align		4
        /*0008*/ 	.word	0x00000000
	.align		4
        /*000c*/ 	.word	0xfffffffe
	.align		4
        /*0010*/ 	.word	0x00000000
	.align		4
        /*0014*/ 	.word	0xfffffffd
	.align		4
        /*0018*/ 	.word	0x00000000
	.align		4
        /*001c*/ 	.word	0xfffffffc


//--------------------- .nv.constant4             --------------------------
	.section	.nv.constant4,"a",@progbits
	.align	8
	.align		8
.nv.constant4:
        /*0000*/ 	.dword	precalc_xorwow_matrix
	.align		8
        /*0008*/ 	.dword	precalc_xorwow_offset_matrix
	.align		8
        /*0010*/ 	.dword	mrg32k3aM1
	.align		8
        /*0018*/ 	.dword	mrg32k3aM2
	.align		8
        /*0020*/ 	.dword	mrg32k3aM1SubSeq
	.align		8
        /*0028*/ 	.dword	mrg32k3aM2SubSeq
	.align		8
        /*0030*/ 	.dword	mrg32k3aM1Seq
	.align		8
        /*0038*/ 	.dword	mrg32k3aM2Seq


//--------------------- .nv.constant3             --------------------------
	.section	.nv.constant3,"a",@progbits
	.align	8
.nv.constant3:
	.type		__cr_lgamma_table,@object
	.size		__cr_lgamma_table,(.L_8 - __cr_lgamma_table)
__cr_lgamma_table:
        /*0000*/ 	.byte	0x00, 0x00, 0x00, 0x00, 0x00, 0x00, 0x00, 0x00, 0x00, 0x00, 0x00, 0x00, 0x00, 0x00, 0x00, 0x00
        /*0010*/ 	.byte	0xef, 0x39, 0xfa, 0xfe, 0x42, 0x2e, 0xe6, 0x3f, 0x02, 0x20, 0x2a, 0xfa, 0x0b, 0xab, 0xfc, 0x3f
        /*0020*/ 	.byte	0xf9, 0x2c, 0x92, 0x7c, 0xa7, 0x6c, 0x09, 0x40, 0xc9, 0x79, 0x44, 0x3c, 0x64, 0x26, 0x13, 0x40
        /*0030*/ 	.byte	0xca, 0x01, 0xcf, 0x3a, 0x27, 0x51, 0x1a, 0x40, 0x30, 0xcc, 0x2d, 0xf3, 0xe1, 0x0c, 0x21, 0x40
        /*0040*/ 	.byte	0x0d, 0xb7, 0xfc, 0x82, 0x8e, 0x35, 0x25, 0x40
.L_8:


//--------------------- .text._Z28apply_activation_tanh_kernelPfi --------------------------
	.section	.text._Z28apply_activation_tanh_kernelPfi,"ax",@progbits
	.align	128
        .global         _Z28apply_activation_tanh_kernelPfi
        .type           _Z28apply_activation_tanh_kernelPfi,@function
        .size           _Z28apply_activation_tanh_kernelPfi,(.L_x_31 - _Z28apply_activation_tanh_kernelPfi)
        .other          _Z28apply_activation_tanh_kernelPfi,@"STO_CUDA_ENTRY STV_DEFAULT"
_Z28apply_activation_tanh_kernelPfi:
.text._Z28apply_activation_tanh_kernelPfi:
[----:B------:R-:W-:Y:S01]  /*0000*/  LDC R1, c[0x0][0x37c] ;  /* 0x0000df00ff017b82 */ /* 0x000fe20000000800 */
[----:B------:R-:W0:Y:S07]  /*0010*/  S2R R0, SR_TID.X ;  /* 0x0000000000007919 */ /* 0x000e2e0000002100 */
[----:B------:R-:W0:Y:S01]  /*0020*/  S2UR UR4, SR_CTAID.X ;  /* 0x00000000000479c3 */ /* 0x000e220000002500 */
[----:B------:R-:W1:Y:S07]  /*0030*/  LDCU UR5, c[0x0][0x388] ;  /* 0x00007100ff0577ac */ /* 0x000e6e0008000800 */
[----:B------:R-:W0:Y:S02]  /*0040*/  LDC R5, c[0x0][0x360] ;  /* 0x0000d800ff057b82 */ /* 0x000e240000000800 */
[----:B0-----:R-:W-:-:S05]  /*0050*/  IMAD R5, R5, UR4, R0 ;  /* 0x0000000405057c24 */ /* 0x001fca000f8e0200 */
[----:B-1----:R-:W-:-:S13]  /*0060*/  ISETP.GE.AND P0, PT, R5, UR5, PT ;  /* 0x0000000505007c0c */ /* 0x002fda000bf06270 */
[----:B------:R-:W-:Y:S05]  /*0070*/  @P0 EXIT ;  /* 0x000000000000094d */ /* 0x000fea0003800000 */
[----:B------:R-:W0:Y:S01]  /*0080*/  LDC.64 R2, c[0x0][0x380] ;  /* 0x0000e000ff027b82 */ /* 0x000e220000000a00 */
[----:B------:R-:W1:Y:S01]  /*0090*/  LDCU.64 UR4, c[0x0][0x358] ;  /* 0x00006b00ff0477ac */ /* 0x000e620008000a00 */
[----:B0-----:R-:W-:-:S05]  /*00a0*/  IMAD.WIDE R2, R5, 0x4, R2 ;  /* 0x0000000405027825 */ /* 0x001fca00078e0202 */
[----:B-1----:R-:W2:Y:S01]  /*00b0*/  LDG.E R4, desc[UR4][R2.64] ;  /* 0x0000000402047981 */ /* 0x002ea2000c1e1900 */
[----:B------:R-:W-:Y:S01]  /*00c0*/  HFMA2 R8, -RZ, RZ, 1.125, -9232 ;  /* 0x3c80f082ff087431 */ /* 0x000fe200000001ff */
[----:B------:R-:W-:Y:S01]  /*00d0*/  MOV R6, 0x3f800000 ;  /* 0x3f80000000067802 */ /* 0x000fe20000000f00 */
[C---:B--2---:R-:W-:Y:S01]  /*00e0*/  FMUL R0, |R4|.reuse, 2.8853900432586669922 ;  /* 0x4038aa3b04007820 */ /* 0x044fe20000400200 */
[C---:B------:R-:W-:Y:S01]  /*00f0*/  FMUL R9, R4.reuse, R4 ;  /* 0x0000000404097220 */ /* 0x040fe20000400000 */
[C---:B------:R-:W-:Y:S02]  /*0100*/  FSETP.GE.AND P1, PT, |R4|.reuse, 0.60000002384185791016, PT ;  /* 0x3f19999a0400780b */ /* 0x040fe40003f26200 */
[----:B------:R-:W-:Y:S01]  /*0110*/  FSETP.GE.AND P0, PT, |R4|, 9.010913848876953125, PT ;  /* 0x41102cb40400780b */ /* 0x000fe20003f06200 */
[C---:B------:R-:W-:Y:S01]  /*0120*/  FFMA R8, R9.reuse, R8, -0.052303962409496307373 ;  /* 0xbd563cae09087423 */ /* 0x040fe20000000008 */
[----:B------:R-:W0:Y:S03]  /*0130*/  MUFU.EX2 R0, R0 ;  /* 0x0000000000007308 */ /* 0x000e260000000800 */
[----:B------:R-:W-:Y:S01]  /*0140*/  FFMA R8, R9, R8, 0.1331529766321182251 ;  /* 0x3e08594109087423 */ /* 0x000fe20000000008 */
[----:B0-----:R-:W-:-:S03]  /*0150*/  FADD R5, R0, 1 ;  /* 0x3f80000000057421 */ /* 0x001fc60000000000 */
[----:B------:R-:W-:-:S04]  /*0160*/  FFMA R0, R9, R8, -0.33332768082618713379 ;  /* 0xbeaaa9ed09007423 */ /* 0x000fc80000000008 */
[----:B------:R-:W-:Y:S01]  /*0170*/  FFMA R9, R9, R0, RZ ;  /* 0x0000000009097223 */ /* 0x000fe200000000ff */
[----:B------:R-:W0:Y:S02]  /*0180*/  MUFU.RCP R5, R5 ;  /* 0x0000000500057308 */ /* 0x000e240000001000 */
[----:B0-----:R-:W-:-:S05]  /*0190*/  FFMA R6, R5, -2, R6 ;  /* 0xc000000005067823 */ /* 0x001fca0000000006 */
[----:B------:R-:W-:-:S04]  /*01a0*/  FSEL R7, R6, 1, !P0 ;  /* 0x3f80000006077808 */ /* 0x000fc80004000000 */
[--C-:B------:R-:W-:Y:S01]  /*01b0*/  LOP3.LUT R7, R7, 0x80000000, R4.reuse, 0xb8, !PT ;  /* 0x8000000007077812 */ /* 0x100fe200078eb804 */
[----:B------:R-:W-:-:S05]  /*01c0*/  @!P1 FFMA R7, R4, R9, R4 ;  /* 0x0000000904079223 */ /* 0x000fca0000000004 */
[----:B------:R-:W-:Y:S01]  /*01d0*/  STG.E desc[UR4][R2.64], R7 ;  /* 0x0000000702007986 */ /* 0x000fe2000c101904 */
[----:B------:R-:W-:Y:S05]  /*01e0*/  EXIT ;  /* 0x000000000000794d */ /* 0x000fea0003800000 */
.L_x_0:
[----:B------:R-:W-:-:S00]  /*01f0*/  BRA `(.L_x_0) ;  /* 0xfffffffc00fc7947 */ /* 0x000fc0000383ffff */
[----:B------:R-:W-:-:S00]  /*0200*/  NOP ;  /* 0x0000000000007918 */ /* 0x000fc00000000000 */
[----:B------:R-:W-:-:S00]  /*0210*/  NOP ;  /* 0x0000000000007918 */ /* 0x000fc00000000000 */
[----:B------:R-:W-:-:S00]  /*0220*/  NOP ;  /* 0x0000000000007918 */ /* 0x000fc00000000000 */
[----:B------:R-:W-:-:S00]  /*0230*/  NOP ;  /* 0x0000000000007918 */ /* 0x000fc00000000000 */
[----:B------:R-:W-:-:S00]  /*0240*/  NOP ;  /* 0x0000000000007918 */ /* 0x000fc00000000000 */
[----:B------:R-:W-:-:S00]  /*0250*/  NOP ;  /* 0x0000000000007918 */ /* 0x000fc00000000000 */
[----:B------:R-:W-:-:S00]  /*0260*/  NOP ;  /* 0x0000000000007918 */ /* 0x000fc00000000000 */
[----:B------:R-:W-:-:S00]  /*0270*/  NOP ;  /* 0x0000000000007918 */ /* 0x000fc00000000000 */
.L_x_31:


//--------------------- .text._Z9subSamplePfS_iiiii --------------------------
	.section	.text._Z9subSamplePfS_iiiii,"ax",@progbits
	.align	128
        .global         _Z9subSamplePfS_iiiii
        .type           _Z9subSamplePfS_iiiii,@function
        .size           _Z9subSamplePfS_iiiii,(.L_x_32 - _Z9subSamplePfS_iiiii)
        .other          _Z9subSamplePfS_iiiii,@"STO_CUDA_ENTRY STV_DEFAULT"
_Z9subSamplePfS_iiiii:
.text._Z9subSamplePfS_iiiii:
[----:B------:R-:W-:Y:S01]  /*0000*/  LDC R1, c[0x0][0x37c] ;  /* 0x0000df00ff017b82 */ /* 0x000fe20000000800 */
[----:B------:R-:W0:Y:S07]  /*0010*/  S2R R3, SR_TID.Y ;  /* 0x0000000000037919 */ /* 0x000e2e0000002200 */
[----:B------:R-:W1:Y:S01]  /*0020*/  S2UR UR5, SR_CTAID.X ;  /* 0x00000000000579c3 */ /* 0x000e620000002500 */
[----:B------:R-:W1:Y:S01]  /*0030*/  LDCU UR4, c[0x0][0x360] ;  /* 0x00006c00ff0477ac */ /* 0x000e620008000800 */
[----:B------:R-:W2:Y:S01]  /*0040*/  S2R R7, SR_TID.X ;  /* 0x0000000000077919 */ /* 0x000ea20000002100 */
[----:B------:R-:W3:Y:S05]  /*0050*/  LDCU.64 UR12, c[0x0][0x398] ;  /* 0x00007300ff0c77ac */ /* 0x000eea0008000a00 */
[----:B------:R-:W0:Y:S01]  /*0060*/  S2UR UR6, SR_CTAID.Y ;  /* 0x00000000000679c3 */ /* 0x000e220000002600 */
[----:B------:R-:W4:Y:S07]  /*0070*/  LDCU UR9, c[0x0][0x3a0] ;  /* 0x00007400ff0977ac */ /* 0x000f2e0008000800 */
[----:B------:R-:W0:Y:S01]  /*0080*/  LDC R0, c[0x0][0x364] ;  /* 0x0000d900ff007b82 */ /* 0x000e220000000800 */
[----:B-1----:R-:W-:-:S06]  /*0090*/  UIMAD UR5, UR5, UR4, URZ ;  /* 0x00000004050572a4 */ /* 0x002fcc000f8e02ff */
[----:B--2---:R-:W-:Y:S01]  /*00a0*/  IADD3 R2, PT, PT, R7, UR5, RZ ;  /* 0x0000000507027c10 */ /* 0x004fe2000fffe0ff */
[----:B0-----:R-:W-:Y:S01]  /*00b0*/  IMAD R0, R0, UR6, R3 ;  /* 0x0000000600007c24 */ /* 0x001fe2000f8e0203 */
[----:B----4-:R-:W-:-:S04]  /*00c0*/  MOV R3, UR9 ;  /* 0x0000000900037c02 */ /* 0x010fc80008000f00 */
[----:B---3--:R-:W-:-:S04]  /*00d0*/  ISETP.GE.AND P0, PT, R0, UR13, PT ;  /* 0x0000000d00007c0c */ /* 0x008fc8000bf06270 */
[----:B------:R-:W-:-:S04]  /*00e0*/  ISETP.GE.OR P0, PT, R2, UR12, P0 ;  /* 0x0000000c02007c0c */ /* 0x000fc80008706670 */
[----:B------:R-:W-:-:S13]  /*00f0*/  ISETP.LT.OR P0, PT, R3, 0x1, P0 ;  /* 0x000000010300780c */ /* 0x000fda0000701670 */
[----:B------:R-:W-:Y:S05]  /*0100*/  @P0 EXIT ;  /* 0x000000000000094d */ /* 0x000fea0003800000 */
[----:B------:R-:W-:Y:S01]  /*0110*/  UISETP.GE.U32.AND UP0, UPT, UR9, 0x4, UPT ;  /* 0x000000040900788c */ /* 0x000fe2000bf06070 */
[----:B------:R-:W-:Y:S01]  /*0120*/  SHF.L.U32 R3, R2, 0x1, RZ ;  /* 0x0000000102037819 */ /* 0x000fe200000006ff */
[----:B------:R-:W-:Y:S01]  /*0130*/  ULOP3.LUT UR6, UR9, 0x3, URZ, 0xc0, !UPT ;  /* 0x0000000309067892 */ /* 0x000fe2000f8ec0ff */
[----:B------:R-:W-:Y:S01]  /*0140*/  SHF.L.U32 R4, R0, 0x1, RZ ;  /* 0x0000000100047819 */ /* 0x000fe200000006ff */
[----:B------:R-:W-:Y:S01]  /*0150*/  UMOV UR4, URZ ;  /* 0x000000ff00047c82 */ /* 0x000fe20008000000 */
[----:B------:R-:W0:Y:S04]  /*0160*/  LDCU.64 UR10, c[0x0][0x358] ;  /* 0x00006b00ff0a77ac */ /* 0x000e280008000a00 */
[----:B------:R-:W-:Y:S05]  /*0170*/  BRA.U !UP0, `(.L_x_1) ;  /* 0x0000000508707547 */ /* 0x000fea000b800000 */
[----:B------:R-:W1:Y:S01]  /*0180*/  LDC.64 R8, c[0x0][0x390] ;  /* 0x0000e400ff087b82 */ /* 0x000e620000000a00 */
[----:B------:R-:W-:Y:S01]  /*0190*/  MOV R11, UR12 ;  /* 0x0000000c000b7c02 */ /* 0x000fe20008000f00 */
[----:B------:R-:W-:Y:S01]  /*01a0*/  ULOP3.LUT UR4, UR9, 0x7ffffffc, URZ, 0xc0, !UPT ;  /* 0x7ffffffc09047892 */ /* 0x000fe2000f8ec0ff */
[----:B------:R-:W-:Y:S01]  /*01b0*/  MOV R6, UR5 ;  /* 0x0000000500067c02 */ /* 0x000fe20008000f00 */
[----:B------:R-:W-:Y:S02]  /*01c0*/  UIMAD UR7, UR13, UR12, URZ ;  /* 0x0000000c0d0772a4 */ /* 0x000fe4000f8e02ff */
[----:B------:R-:W-:Y:S01]  /*01d0*/  MOV R27, UR12 ;  /* 0x0000000c001b7c02 */ /* 0x000fe20008000f00 */
[----:B------:R-:W-:Y:S01]  /*01e0*/  IMAD R11, R11, 0x3, R2 ;  /* 0x000000030b0b7824 */ /* 0x000fe200078e0202 */
[----:B------:R-:W-:Y:S01]  /*01f0*/  IADD3 R7, PT, PT, R6, UR12, R7 ;  /* 0x0000000c06077c10 */ /* 0x000fe2000fffe007 */
[--C-:B------:R-:W-:Y:S01]  /*0200*/  IMAD R6, R2, UR13, R0.reuse ;  /* 0x0000000d02067c24 */ /* 0x100fe2000f8e0200 */
[----:B------:R-:W-:Y:S01]  /*0210*/  LEA R27, R27, R2, 0x1 ;  /* 0x000000021b1b7211 */ /* 0x000fe200078e08ff */
[--C-:B------:R-:W-:Y:S01]  /*0220*/  IMAD R10, R11, UR13, R0.reuse ;  /* 0x0000000d0b0a7c24 */ /* 0x100fe2000f8e0200 */
[----:B------:R-:W-:Y:S01]  /*0230*/  UIADD3 UR8, UPT, UPT, -UR4, URZ, URZ ;  /* 0x000000ff04087290 */ /* 0x000fe2000fffe1ff */
[----:B------:R-:W-:-:S02]  /*0240*/  IMAD R7, R7, UR13, R0 ;  /* 0x0000000d07077c24 */ /* 0x000fc4000f8e0200 */
[----:B------:R-:W-:Y:S01]  /*0250*/  IMAD R27, R27, UR13, R0 ;  /* 0x0000000d1b1b7c24 */ /* 0x000fe2000f8e0200 */
[----:B-1----:R-:W-:Y:S01]  /*0260*/  IADD3 R12, PT, PT, R3, R8, RZ ;  /* 0x00000008030c7210 */ /* 0x002fe20007ffe0ff */
[----:B------:R-:W-:Y:S01]  /*0270*/  IMAD R25, R2, R9, RZ ;  /* 0x0000000902197224 */ /* 0x000fe200078e02ff */
[C---:B------:R-:W-:Y:S01]  /*0280*/  LEA R13, R8.reuse, R3, 0x1 ;  /* 0x00000003080d7211 */ /* 0x040fe200078e08ff */
[C---:B------:R-:W-:Y:S02]  /*0290*/  IMAD R24, R8.reuse, 0x3, R3 ;  /* 0x0000000308187824 */ /* 0x040fe400078e0203 */
[-C--:B------:R-:W-:Y:S01]  /*02a0*/  IMAD R5, R8, R9.reuse, RZ ;  /* 0x0000000908057224 */ /* 0x080fe200078e02ff */
[----:B------:R-:W-:Y:S01]  /*02b0*/  LEA R25, R25, R4, 0x1 ;  /* 0x0000000419197211 */ /* 0x000fe200078e08ff */
[-CC-:B------:R-:W-:Y:S02]  /*02c0*/  IMAD R8, R12, R9.reuse, R4.reuse ;  /* 0x000000090c087224 */ /* 0x180fe400078e0204 */
[----:B------:R-:W-:-:S02]  /*02d0*/  IMAD R11, R13, R9, R4 ;  /* 0x000000090d0b7224 */ /* 0x000fc400078e0204 */
[----:B------:R-:W-:-:S07]  /*02e0*/  IMAD R24, R24, R9, R4 ;  /* 0x0000000918187224 */ /* 0x000fce00078e0204 */
.L_x_2:
[----:B-1----:R-:W1:Y:S08]  /*02f0*/  LDC.64 R14, c[0x0][0x380] ;  /* 0x0000e000ff0e7b82 */ /* 0x002e700000000a00 */
[----:B------:R-:W2:Y:S01]  /*0300*/  LDC.64 R12, c[0x0][0x388] ;  /* 0x0000e200ff0c7b82 */ /* 0x000ea20000000a00 */
[----:B-1----:R-:W-:-:S05]  /*0310*/  IMAD.WIDE R22, R25, 0x4, R14 ;  /* 0x0000000419167825 */ /* 0x002fca00078e020e */
[----:B0-----:R-:W3:Y:S01]  /*0320*/  LDG.E R16, desc[UR10][R22.64] ;  /* 0x0000000a16107981 */ /* 0x001ee2000c1e1900 */
[----:B------:R-:W-:-:S03]  /*0330*/  IMAD.WIDE R18, R9, 0x4, R22 ;  /* 0x0000000409127825 */ /* 0x000fc600078e0216 */
[----:B------:R-:W4:Y:S04]  /*0340*/  LDG.E R17, desc[UR10][R22.64+0x4] ;  /* 0x0000040a16117981 */ /* 0x000f28000c1e1900 */
[----:B------:R-:W5:Y:S04]  /*0350*/  LDG.E R21, desc[UR10][R18.64] ;  /* 0x0000000a12157981 */ /* 0x000f68000c1e1900 */
[----:B------:R-:W2:Y:S01]  /*0360*/  LDG.E R29, desc[UR10][R18.64+0x4] ;  /* 0x0000040a121d7981 */ /* 0x000ea2000c1e1900 */
[----:B---3--:R-:W-:-:S04]  /*0370*/  FADD R16, RZ, R16 ;  /* 0x00000010ff107221 */ /* 0x008fc80000000000 */
[----:B----4-:R-:W-:-:S04]  /*0380*/  FADD R16, R16, R17 ;  /* 0x0000001110107221 */ /* 0x010fc80000000000 */
[----:B-----5:R-:W-:Y:S01]  /*0390*/  FADD R16, R16, R21 ;  /* 0x0000001510107221 */ /* 0x020fe20000000000 */
[----:B--2---:R-:W-:-:S04]  /*03a0*/  IMAD.WIDE R20, R6, 0x4, R12 ;  /* 0x0000000406147825 */ /* 0x004fc800078e020c */
[----:B------:R-:W-:-:S04]  /*03b0*/  FADD R16, R16, R29 ;  /* 0x0000001d10107221 */ /* 0x000fc80000000000 */
[----:B------:R-:W-:Y:S01]  /*03c0*/  FMUL R29, R16, 0.25 ;  /* 0x3e800000101d7820 */ /* 0x000fe20000400000 */
[----:B------:R-:W-:-:S04]  /*03d0*/  IMAD.WIDE R16, R8, 0x4, R14 ;  /* 0x0000000408107825 */ /* 0x000fc800078e020e */
[----:B------:R0:W-:Y:S04]  /*03e0*/  STG.E desc[UR10][R20.64], R29 ;  /* 0x0000001d14007986 */ /* 0x0001e8000c10190a */
[----:B------:R-:W2:Y:S01]  /*03f0*/  LDG.E R22, desc[UR10][R16.64] ;  /* 0x0000000a10167981 */ /* 0x000ea2000c1e1900 */
[----:B------:R-:W-:-:S03]  /*0400*/  IMAD.WIDE R18, R9, 0x4, R16 ;  /* 0x0000000409127825 */ /* 0x000fc600078e0210 */
[----:B------:R1:W3:Y:S04]  /*0410*/  LDG.E R23, desc[UR10][R16.64+0x4] ;  /* 0x0000040a10177981 */ /* 0x0002e8000c1e1900 */
[----:B------:R-:W4:Y:S04]  /*0420*/  LDG.E R26, desc[UR10][R18.64] ;  /* 0x0000000a121a7981 */ /* 0x000f28000c1e1900 */
[----:B------:R-:W5:Y:S01]  /*0430*/  LDG.E R28, desc[UR10][R18.64+0x4] ;  /* 0x0000040a121c7981 */ /* 0x000f62000c1e1900 */
[----:B0-----:R-:W-:-:S04]  /*0440*/  IMAD.WIDE R20, R11, 0x4, R14 ;  /* 0x000000040b147825 */ /* 0x001fc800078e020e */
[----:B-1----:R-:W-:-:S04]  /*0450*/  IMAD.WIDE R16, R9, 0x4, R20 ;  /* 0x0000000409107825 */ /* 0x002fc800078e0214 */
[----:B--2---:R-:W-:-:S04]  /*0460*/  FADD R22, RZ, R22 ;  /* 0x00000016ff167221 */ /* 0x004fc80000000000 */
[----:B---3--:R-:W-:-:S04]  /*0470*/  FADD R22, R22, R23 ;  /* 0x0000001716167221 */ /* 0x008fc80000000000 */
[----:B----4-:R-:W-:-:S04]  /*0480*/  FADD R22, R22, R26 ;  /* 0x0000001a16167221 */ /* 0x010fc80000000000 */
[----:B-----5:R-:W-:Y:S01]  /*0490*/  FADD R28, R22, R28 ;  /* 0x0000001c161c7221 */ /* 0x020fe20000000000 */
[----:B------:R-:W-:-:S04]  /*04a0*/  IMAD.WIDE R22, R7, 0x4, R12 ;  /* 0x0000000407167825 */ /* 0x000fc800078e020c */
[----:B------:R-:W-:-:S05]  /*04b0*/  FMUL R29, R28, 0.25 ;  /* 0x3e8000001c1d7820 */ /* 0x000fca0000400000 */
[----:B------:R0:W-:Y:S04]  /*04c0*/  STG.E desc[UR10][R22.64], R29 ;  /* 0x0000001d16007986 */ /* 0x0001e8000c10190a */
[----:B------:R-:W2:Y:S04]  /*04d0*/  LDG.E R26, desc[UR10][R20.64] ;  /* 0x0000000a141a7981 */ /* 0x000ea8000c1e1900 */
[----:B------:R1:W3:Y:S04]  /*04e0*/  LDG.E R19, desc[UR10][R20.64+0x4] ;  /* 0x0000040a14137981 */ /* 0x0002e8000c1e1900 */
[----:B------:R-:W4:Y:S04]  /*04f0*/  LDG.E R18, desc[UR10][R16.64] ;  /* 0x0000000a10127981 */ /* 0x000f28000c1e1900 */
[----:B------:R-:W5:Y:S01]  /*0500*/  LDG.E R28, desc[UR10][R16.64+0x4] ;  /* 0x0000040a101c7981 */ /* 0x000f62000c1e1900 */
[----:B------:R-:W-:-:S04]  /*0510*/  IMAD.WIDE R14, R24, 0x4, R14 ;  /* 0x00000004180e7825 */ /* 0x000fc800078e020e */
[----:B-1----:R-:W-:-:S04]  /*0520*/  IMAD.WIDE R20, R9, 0x4, R14 ;  /* 0x0000000409147825 */ /* 0x002fc800078e020e */
[----:B--2---:R-:W-:-:S04]  /*0530*/  FADD R26, RZ, R26 ;  /* 0x0000001aff1a7221 */ /* 0x004fc80000000000 */
[----:B---3--:R-:W-:-:S04]  /*0540*/  FADD R19, R26, R19 ;  /* 0x000000131a137221 */ /* 0x008fc80000000000 */
[----:B----4-:R-:W-:-:S04]  /*0550*/  FADD R18, R19, R18 ;  /* 0x0000001213127221 */ /* 0x010fc80000000000 */
[----:B-----5:R-:W-:Y:S01]  /*0560*/  FADD R28, R18, R28 ;  /* 0x0000001c121c7221 */ /* 0x020fe20000000000 */
[----:B------:R-:W-:-:S04]  /*0570*/  IMAD.WIDE R18, R27, 0x4, R12 ;  /* 0x000000041b127825 */ /* 0x000fc800078e020c */
[----:B0-----:R-:W-:-:S05]  /*0580*/  FMUL R23, R28, 0.25 ;  /* 0x3e8000001c177820 */ /* 0x001fca0000400000 */
[----:B------:R0:W-:Y:S04]  /*0590*/  STG.E desc[UR10][R18.64], R23 ;  /* 0x0000001712007986 */ /* 0x0001e8000c10190a */
[----:B------:R-:W2:Y:S04]  /*05a0*/  LDG.E R22, desc[UR10][R14.64] ;  /* 0x0000000a0e167981 */ /* 0x000ea8000c1e1900 */
[----:B------:R1:W3:Y:S04]  /*05b0*/  LDG.E R17, desc[UR10][R14.64+0x4] ;  /* 0x0000040a0e117981 */ /* 0x0002e8000c1e1900 */
[----:B------:R-:W4:Y:S04]  /*05c0*/  LDG.E R16, desc[UR10][R20.64] ;  /* 0x0000000a14107981 */ /* 0x000f28000c1e1900 */
[----:B------:R-:W5:Y:S01]  /*05d0*/  LDG.E R29, desc[UR10][R20.64+0x4] ;  /* 0x0000040a141d7981 */ /* 0x000f62000c1e1900 */
[----:B------:R-:W-:Y:S01]  /*05e0*/  IMAD.WIDE R12, R10, 0x4, R12 ;  /* 0x000000040a0c7825 */ /* 0x000fe200078e020c */
[----:B------:R-:W-:Y:S01]  /*05f0*/  UIADD3 UR8, UPT, UPT, UR8, 0x4, URZ ;  /* 0x0000000408087890 */ /* 0x000fe2000fffe0ff */
[----:B-1----:R-:W-:-:S02]  /*0600*/  MOV R14, UR7 ;  /* 0x00000007000e7c02 */ /* 0x002fc40008000f00 */
[----:B------:R-:W-:Y:S01]  /*0610*/  MOV R15, UR7 ;  /* 0x00000007000f7c02 */ /* 0x000fe20008000f00 */
[----:B------:R-:W-:Y:S01]  /*0620*/  UISETP.NE.AND UP0, UPT, UR8, URZ, UPT ;  /* 0x000000ff0800728c */ /* 0x000fe2000bf05270 */
[----:B0-----:R-:W-:Y:S02]  /*0630*/  MOV R19, UR7 ;  /* 0x0000000700137c02 */ /* 0x001fe40008000f00 */
[----:B------:R-:W-:Y:S02]  /*0640*/  LEA R27, R14, R27, 0x2 ;  /* 0x0000001b0e1b7211 */ /* 0x000fe400078e10ff */
[----:B------:R-:W-:Y:S02]  /*0650*/  LEA R10, R15, R10, 0x2 ;  /* 0x0000000a0f0a7211 */ /* 0x000fe400078e10ff */
[----:B------:R-:W-:Y:S02]  /*0660*/  LEA R6, R19, R6, 0x2 ;  /* 0x0000000613067211 */ /* 0x000fe400078e10ff */
[----:B------:R-:W-:-:S02]  /*0670*/  LEA R8, R5, R8, 0x2 ;  /* 0x0000000805087211 */ /* 0x000fc400078e10ff */
[C---:B------:R-:W-:Y:S02]  /*0680*/  LEA R11, R5.reuse, R11, 0x2 ;  /* 0x0000000b050b7211 */ /* 0x040fe400078e10ff */
[C---:B------:R-:W-:Y:S02]  /*0690*/  LEA R24, R5.reuse, R24, 0x2 ;  /* 0x0000001805187211 */ /* 0x040fe400078e10ff */
[----:B------:R-:W-:Y:S01]  /*06a0*/  LEA R25, R5, R25, 0x2 ;  /* 0x0000001905197211 */ /* 0x000fe200078e10ff */
[----:B--2---:R-:W-:-:S04]  /*06b0*/  FADD R22, RZ, R22 ;  /* 0x00000016ff167221 */ /* 0x004fc80000000000 */
[----:B---3--:R-:W-:-:S04]  /*06c0*/  FADD R17, R22, R17 ;  /* 0x0000001116117221 */ /* 0x008fc80000000000 */
[----:B----4-:R-:W-:-:S04]  /*06d0*/  FADD R16, R17, R16 ;  /* 0x0000001011107221 */ /* 0x010fc80000000000 */
[----:B-----5:R-:W-:-:S04]  /*06e0*/  FADD R16, R16, R29 ;  /* 0x0000001d10107221 */ /* 0x020fc80000000000 */
[----:B------:R-:W-:Y:S01]  /*06f0*/  FMUL R17, R16, 0.25 ;  /* 0x3e80000010117820 */ /* 0x000fe20000400000 */
[----:B------:R-:W-:-:S04]  /*0700*/  MOV R16, UR7 ;  /* 0x0000000700107c02 */ /* 0x000fc80008000f00 */
[----:B------:R1:W-:Y:S01]  /*0710*/  STG.E desc[UR10][R12.64], R17 ;  /* 0x000000110c007986 */ /* 0x0003e2000c10190a */
[----:B------:R-:W-:Y:S01]  /*0720*/  LEA R7, R16, R7, 0x2 ;  /* 0x0000000710077211 */ /* 0x000fe200078e10ff */
[----:B------:R-:W-:Y:S06]  /*0730*/  BRA.U UP0, `(.L_x_2) ;  /* 0xfffffff900ec7547 */ /* 0x000fec000b83ffff */
.L_x_1:
[----:B------:R-:W-:-:S13]  /*0740*/  ISETP.NE.AND P0, PT, RZ, UR6, PT ;  /* 0x00000006ff007c0c */ /* 0x000fda000bf05270 */
[----:B0-----:R-:W-:Y:S05]  /*0750*/  @!P0 EXIT ;  /* 0x000000000000894d */ /* 0x001fea0003800000 */
[----:B------:R-:W-:-:S09]  /*0760*/  UISETP.NE.AND UP0, UPT, UR6, 0x1, UPT ;  /* 0x000000010600788c */ /* 0x000fd2000bf05270 */
[----:B------:R-:W-:Y:S05]  /*0770*/  BRA.U !UP0, `(.L_x_3) ;  /* 0x00000001089c7547 */ /* 0x000fea000b800000 */
[----:B------:R-:W0:Y:S08]  /*0780*/  LDC.64 R6, c[0x0][0x390] ;  /* 0x0000e400ff067b82 */ /* 0x000e300000000a00 */
[----:B------:R-:W2:Y:S08]  /*0790*/  LDC.64 R8, c[0x0][0x380] ;  /* 0x0000e000ff087b82 */ /* 0x000eb00000000a00 */
[----:B------:R-:W3:Y:S01]  /*07a0*/  LDC.64 R10, c[0x0][0x388] ;  /* 0x0000e200ff0a7b82 */ /* 0x000ee20000000a00 */
[----:B0-----:R-:W-:-:S04]  /*07b0*/  IMAD R5, R6, UR4, R3 ;  /* 0x0000000406057c24 */ /* 0x001fc8000f8e0203 */
[----:B-1----:R-:W-:-:S04]  /*07c0*/  IMAD R13, R5, R7, R4 ;  /* 0x00000007050d7224 */ /* 0x002fc800078e0204 */
[----:B--2---:R-:W-:-:S05]  /*07d0*/  IMAD.WIDE R12, R13, 0x4, R8 ;  /* 0x000000040d0c7825 */ /* 0x004fca00078e0208 */
[----:B------:R-:W2:Y:S01]  /*07e0*/  LDG.E R16, desc[UR10][R12.64] ;  /* 0x0000000a0c107981 */ /* 0x000ea2000c1e1900 */
[----:B------:R-:W-:-:S03]  /*07f0*/  IMAD.WIDE R14, R7, 0x4, R12 ;  /* 0x00000004070e7825 */ /* 0x000fc600078e020c */
[----:B------:R-:W4:Y:S04]  /*0800*/  LDG.E R17, desc[UR10][R12.64+0x4] ;  /* 0x0000040a0c117981 */ /* 0x000f28000c1e1900 */
[----:B------:R-:W5:Y:S04]  /*0810*/  LDG.E R19, desc[UR10][R14.64] ;  /* 0x0000000a0e137981 */ /* 0x000f68000c1e1900 */
[----:B------:R-:W3:Y:S01]  /*0820*/  LDG.E R21, desc[UR10][R14.64+0x4] ;  /* 0x0000040a0e157981 */ /* 0x000ee2000c1e1900 */
[----:B------:R-:W-:Y:S02]  /*0830*/  MOV R23, UR4 ;  /* 0x0000000400177c02 */ /* 0x000fe40008000f00 */
[----:B------:R-:W-:-:S03]  /*0840*/  IADD3 R6, PT, PT, R5, R6, RZ ;  /* 0x0000000605067210 */ /* 0x000fc60007ffe0ff */
[----:B------:R-:W-:Y:S02]  /*0850*/  IMAD R5, R23, UR12, R2 ;  /* 0x0000000c17057c24 */ /* 0x000fe4000f8e0202 */
[----:B--2---:R-:W-:-:S04]  /*0860*/  FADD R16, RZ, R16 ;  /* 0x00000010ff107221 */ /* 0x004fc80000000000 */
[----:B----4-:R-:W-:Y:S01]  /*0870*/  FADD R16, R16, R17 ;  /* 0x0000001110107221 */ /* 0x010fe20000000000 */
[----:B------:R-:W-:-:S03]  /*0880*/  IMAD R17, R5, UR13, R0 ;  /* 0x0000000d05117c24 */ /* 0x000fc6000f8e0200 */
[----:B-----5:R-:W-:Y:S01]  /*0890*/  FADD R16, R16, R19 ;  /* 0x0000001310107221 */ /* 0x020fe20000000000 */
[----:B------:R-:W-:Y:S02]  /*08a0*/  IMAD R19, R6, R7, R4 ;  /* 0x0000000706137224 */ /* 0x000fe400078e0204 */
[----:B---3--:R-:W-:-:S04]  /*08b0*/  IMAD.WIDE R12, R17, 0x4, R10 ;  /* 0x00000004110c7825 */ /* 0x008fc800078e020a */
[----:B------:R-:W-:Y:S01]  /*08c0*/  FADD R16, R16, R21 ;  /* 0x0000001510107221 */ /* 0x000fe20000000000 */
[----:B------:R-:W-:-:S04]  /*08d0*/  IMAD.WIDE R8, R19, 0x4, R8 ;  /* 0x0000000413087825 */ /* 0x000fc800078e0208 */
[----:B------:R-:W-:-:S05]  /*08e0*/  FMUL R15, R16, 0.25 ;  /* 0x3e800000100f7820 */ /* 0x000fca0000400000 */
[----:B------:R0:W-:Y:S01]  /*08f0*/  STG.E desc[UR10][R12.64], R15 ;  /* 0x0000000f0c007986 */ /* 0x0001e2000c10190a */
[----:B------:R-:W-:-:S03]  /*0900*/  IMAD.WIDE R6, R7, 0x4, R8 ;  /* 0x0000000407067825 */ /* 0x000fc600078e0208 */
[----:B------:R-:W2:Y:S04]  /*0910*/  LDG.E R14, desc[UR10][R8.64] ;  /* 0x0000000a080e7981 */ /* 0x000ea8000c1e1900 */
[----:B------:R-:W3:Y:S04]  /*0920*/  LDG.E R17, desc[UR10][R8.64+0x4] ;  /* 0x0000040a08117981 */ /* 0x000ee8000c1e1900 */
[----:B------:R-:W4:Y:S04]  /*0930*/  LDG.E R19, desc[UR10][R6.64] ;  /* 0x0000000a06137981 */ /* 0x000f28000c1e1900 */
[----:B------:R-:W5:Y:S01]  /*0940*/  LDG.E R21, desc[UR10][R6.64+0x4] ;  /* 0x0000040a06157981 */ /* 0x000f62000c1e1900 */
[----:B------:R-:W-:Y:S01]  /*0950*/  IADD3 R5, PT, PT, R5, UR12, RZ ;  /* 0x0000000c05057c10 */ /* 0x000fe2000fffe0ff */
[----:B------:R-:W-:-:S04]  /*0960*/  UIADD3 UR4, UPT, UPT, UR4, 0x2, URZ ;  /* 0x0000000204047890 */ /* 0x000fc8000fffe0ff */
[----:B------:R-:W-:-:S04]  /*0970*/  IMAD R5, R5, UR13, R0 ;  /* 0x0000000d05057c24 */ /* 0x000fc8000f8e0200 */
[----:B------:R-:W-:-:S04]  /*0980*/  IMAD.WIDE R10, R5, 0x4, R10 ;  /* 0x00000004050a7825 */ /* 0x000fc800078e020a */
[----:B--2---:R-:W-:-:S04]  /*0990*/  FADD R14, RZ, R14 ;  /* 0x0000000eff0e7221 */ /* 0x004fc80000000000 */
[----:B---3--:R-:W-:-:S04]  /*09a0*/  FADD R14, R14, R17 ;  /* 0x000000110e0e7221 */ /* 0x008fc80000000000 */
[----:B----4-:R-:W-:-:S04]  /*09b0*/  FADD R14, R14, R19 ;  /* 0x000000130e0e7221 */ /* 0x010fc80000000000 */
[----:B-----5:R-:W-:-:S04]  /*09c0*/  FADD R14, R14, R21 ;  /* 0x000000150e0e7221 */ /* 0x020fc80000000000 */
[----:B------:R-:W-:-:S05]  /*09d0*/  FMUL R5, R14, 0.25 ;  /* 0x3e8000000e057820 */ /* 0x000fca0000400000 */
[----:B------:R0:W-:Y:S02]  /*09e0*/  STG.E desc[UR10][R10.64], R5 ;  /* 0x000000050a007986 */ /* 0x0001e4000c10190a */
.L_x_3:
[----:B------:R-:W-:-:S04]  /*09f0*/  ULOP3.LUT UR5, UR9, 0x1, URZ, 0xc0, !UPT ;  /* 0x0000000109057892 */ /* 0x000fc8000f8ec0ff */
[----:B------:R-:W-:-:S06]  /*0a00*/  UISETP.NE.U32.AND UP0, UPT, UR5, 0x1, UPT ;  /* 0x000000010500788c */ /* 0x000fcc000bf05070 */
[----:B------:R-:W-:-:S13]  /*0a10*/  PLOP3.LUT P0, PT, PT, PT, UP0, 0x80, 0x8 ;  /* 0x000000000008781c */ /* 0x000fda0003f0f008 */
[----:B------:R-:W-:Y:S05]  /*0a20*/  @P0 EXIT ;  /* 0x000000000000094d */ /* 0x000fea0003800000 */
[----:B------:R-:W2:Y:S08]  /*0a30*/  LDC.64 R8, c[0x0][0x390] ;  /* 0x0000e400ff087b82 */ /* 0x000eb00000000a00 */
[----:B------:R-:W0:Y:S01]  /*0a40*/  LDC.64 R6, c[0x0][0x380] ;  /* 0x0000e000ff067b82 */ /* 0x000e220000000a00 */
[----:B--2---:R-:W-:-:S04]  /*0a50*/  IMAD R3, R8, UR4, R3 ;  /* 0x0000000408037c24 */ /* 0x004fc8000f8e0203 */
[----:B------:R-:W-:-:S04]  /*0a60*/  IMAD R3, R3, R9, R4 ;  /* 0x0000000903037224 */ /* 0x000fc800078e0204 */
[----:B0-----:R-:W-:-:S05]  /*0a70*/  IMAD.WIDE R4, R3, 0x4, R6 ;  /* 0x0000000403047825 */ /* 0x001fca00078e0206 */
[----:B------:R-:W2:Y:S01]  /*0a80*/  LDG.E R3, desc[UR10][R4.64] ;  /* 0x0000000a04037981 */ /* 0x000ea2000c1e1900 */
[----:B------:R-:W-:Y:S02]  /*0a90*/  IMAD.WIDE R6, R9, 0x4, R4 ;  /* 0x0000000409067825 */ /* 0x000fe400078e0204 */
[----:B------:R-:W0:Y:S01]  /*0aa0*/  LDC.64 R8, c[0x0][0x388] ;  /* 0x0000e200ff087b82 */ /* 0x000e220000000a00 */
[----:B------:R-:W3:Y:S04]  /*0ab0*/  LDG.E R10, desc[UR10][R4.64+0x4] ;  /* 0x0000040a040a7981 */ /* 0x000ee8000c1e1900 */
[----:B-1----:R-:W4:Y:S04]  /*0ac0*/  LDG.E R12, desc[UR10][R6.64] ;  /* 0x0000000a060c7981 */ /* 0x002f28000c1e1900 */
[----:B------:R-:W5:Y:S01]  /*0ad0*/  LDG.E R14, desc[UR10][R6.64+0x4] ;  /* 0x0000040a060e7981 */ /* 0x000f62000c1e1900 */
[----:B------:R-:W-:-:S05]  /*0ae0*/  MOV R11, UR4 ;  /* 0x00000004000b7c02 */ /* 0x000fca0008000f00 */
[----:B------:R-:W-:-:S04]  /*0af0*/  IMAD R11, R11, UR12, R2 ;  /* 0x0000000c0b0b7c24 */ /* 0x000fc8000f8e0202 */
[----:B------:R-:W-:Y:S02]  /*0b00*/  IMAD R11, R11, UR13, R0 ;  /* 0x0000000d0b0b7c24 */ /* 0x000fe4000f8e0200 */
[----:B--2---:R-:W-:-:S04]  /*0b10*/  FADD R3, RZ, R3 ;  /* 0x00000003ff037221 */ /* 0x004fc80000000000 */
[----:B---3--:R-:W-:-:S04]  /*0b20*/  FADD R3, R3, R10 ;  /* 0x0000000a03037221 */ /* 0x008fc80000000000 */
[----:B----4-:R-:W-:-:S04]  /*0b30*/  FADD R3, R3, R12 ;  /* 0x0000000c03037221 */ /* 0x010fc80000000000 */
[----:B-----5:R-:W-:Y:S01]  /*0b40*/  FADD R14, R3, R14 ;  /* 0x0000000e030e7221 */ /* 0x020fe20000000000 */
[----:B0-----:R-:W-:-:S04]  /*0b50*/  IMAD.WIDE R2, R11, 0x4, R8 ;  /* 0x000000040b027825 */ /* 0x001fc800078e0208 */
[----:B------:R-:W-:-:S05]  /*0b60*/  FMUL R5, R14, 0.25 ;  /* 0x3e8000000e057820 */ /* 0x000fca0000400000 */
[----:B------:R-:W-:Y:S01]  /*0b70*/  STG.E desc[UR10][R2.64], R5 ;  /* 0x0000000502007986 */ /* 0x000fe2000c10190a */
[----:B------:R-:W-:Y:S05]  /*0b80*/  EXIT ;  /* 0x000000000000794d */ /* 0x000fea0003800000 */
.L_x_4:
        /* <DEDUP_REMOVED lines=15> */
.L_x_32:


//--------------------- .text._Z13conv2D_kernelPfS_S_iiii --------------------------
	.section	.text._Z13conv2D_kernelPfS_S_iiii,"ax",@progbits
	.align	128
        .global         _Z13conv2D_kernelPfS_S_iiii
        .type           _Z13conv2D_kernelPfS_S_iiii,@function
        .size           _Z13conv2D_kernelPfS_S_iiii,(.L_x_33 - _Z13conv2D_kernelPfS_S_iiii)
        .other          _Z13conv2D_kernelPfS_S_iiii,@"STO_CUDA_ENTRY STV_DEFAULT"
_Z13conv2D_kernelPfS_S_iiii:
.text._Z13conv2D_kernelPfS_S_iiii:
[----:B------:R-:W-:Y:S01]  /*0000*/  LDC R1, c[0x0][0x37c] ;  /* 0x0000df00ff017b82 */ /* 0x000fe20000000800 */
[----:B------:R-:W0:Y:S07]  /*0010*/  S2R R7, SR_TID.Y ;  /* 0x0000000000077919 */ /* 0x000e2e0000002200 */
[----:B------:R-:W1:Y:S01]  /*0020*/  LDC R6, c[0x0][0x360] ;  /* 0x0000d800ff067b82 */ /* 0x000e620000000800 */
[----:B------:R-:W2:Y:S01]  /*0030*/  LDCU.64 UR6, c[0x0][0x398] ;  /* 0x00007300ff0677ac */ /* 0x000ea20008000a00 */
[----:B------:R-:W1:Y:S06]  /*0040*/  S2R R5, SR_TID.X ;  /* 0x0000000000057919 */ /* 0x000e6c0000002100 */
[----:B------:R-:W0:Y:S08]  /*0050*/  S2UR UR5, SR_CTAID.Y ;  /* 0x00000000000579c3 */ /* 0x000e300000002600 */
[----:B------:R-:W0:Y:S08]  /*0060*/  LDC R0, c[0x0][0x364] ;  /* 0x0000d900ff007b82 */ /* 0x000e300000000800 */
[----:B------:R-:W2:Y:S08]  /*0070*/  LDC.64 R2, c[0x0][0x3a0] ;  /* 0x0000e800ff027b82 */ /* 0x000eb00000000a00 */
[----:B------:R-:W1:Y:S01]  /*0080*/  S2UR UR4, SR_CTAID.X ;  /* 0x00000000000479c3 */ /* 0x000e620000002500 */
[----:B0-----:R-:W-:Y:S01]  /*0090*/  IMAD R0, R0, UR5, R7 ;  /* 0x0000000500007c24 */ /* 0x001fe2000f8e0207 */
[----:B--2---:R-:W-:-:S02]  /*00a0*/  IADD3 R9, PT, PT, -R2, UR7, RZ ;  /* 0x0000000702097c10 */ /* 0x004fc4000fffe1ff */
[----:B------:R-:W-:Y:S02]  /*00b0*/  IADD3 R7, PT, PT, -R2, UR6, RZ ;  /* 0x0000000602077c10 */ /* 0x000fe4000fffe1ff */
[----:B------:R-:W-:Y:S01]  /*00c0*/  ISETP.GT.AND P0, PT, R0, R9, PT ;  /* 0x000000090000720c */ /* 0x000fe20003f04270 */
[----:B-1----:R-:W-:-:S05]  /*00d0*/  IMAD R6, R6, UR4, R5 ;  /* 0x0000000406067c24 */ /* 0x002fca000f8e0205 */
[----:B------:R-:W-:-:S04]  /*00e0*/  ISETP.GT.OR P0, PT, R6, R7, P0 ;  /* 0x000000070600720c */ /* 0x000fc80000704670 */
[----:B------:R-:W-:-:S13]  /*00f0*/  ISETP.LT.OR P0, PT, R3, 0x1, P0 ;  /* 0x000000010300780c */ /* 0x000fda0000701670 */
[----:B------:R-:W-:Y:S05]  /*0100*/  @P0 EXIT ;  /* 0x000000000000094d */ /* 0x000fea0003800000 */
[----:B------:R-:W-:Y:S01]  /*0110*/  ISETP.GE.AND P0, PT, R2, 0x1, PT ;  /* 0x000000010200780c */ /* 0x000fe20003f06270 */
[----:B------:R-:W0:Y:S01]  /*0120*/  LDCU.64 UR12, c[0x0][0x358] ;  /* 0x00006b00ff0c77ac */ /* 0x000e220008000a00 */
[----:B------:R-:W-:Y:S02]  /*0130*/  IADD3 R7, PT, PT, R7, 0x1, RZ ;  /* 0x0000000107077810 */ /* 0x000fe40007ffe0ff */
[----:B------:R-:W-:-:S09]  /*0140*/  IADD3 R9, PT, PT, R9, 0x1, RZ ;  /* 0x0000000109097810 */ /* 0x000fd20007ffe0ff */
[----:B------:R-:W-:Y:S05]  /*0150*/  @!P0 BRA `(.L_x_5) ;  /* 0x0000000800c08947 */ /* 0x000fea0003800000 */
[----:B------:R-:W1:Y:S01]  /*0160*/  LDCU.64 UR8, c[0x0][0x380] ;  /* 0x00007000ff0877ac */ /* 0x000e620008000a00 */
[C---:B------:R-:W-:Y:S02]  /*0170*/  LOP3.LUT R18, R2.reuse, 0xf, RZ, 0xc0, !PT ;  /* 0x0000000f02127812 */ /* 0x040fe400078ec0ff */
[----:B------:R-:W-:Y:S01]  /*0180*/  LOP3.LUT R8, R2, 0x7, RZ, 0xc0, !PT ;  /* 0x0000000702087812 */ /* 0x000fe200078ec0ff */
[----:B------:R-:W2:Y:S01]  /*0190*/  LDCU.64 UR10, c[0x0][0x390] ;  /* 0x00007200ff0a77ac */ /* 0x000ea20008000a00 */
[----:B------:R-:W-:Y:S01]  /*01a0*/  UMOV UR4, URZ ;  /* 0x000000ff00047c82 */ /* 0x000fe20008000000 */
[----:B-1----:R-:W-:Y:S02]  /*01b0*/  UIADD3 UR7, UP0, UPT, UR8, 0x20, URZ ;  /* 0x0000002008077890 */ /* 0x002fe4000ff1e0ff */
[----:B--2---:R-:W-:Y:S02]  /*01c0*/  UIADD3 UR5, UP1, UPT, UR10, 0x20, URZ ;  /* 0x000000200a057890 */ /* 0x004fe4000ff3e0ff */
[----:B------:R-:W-:-:S02]  /*01d0*/  UIADD3.X UR8, UPT, UPT, URZ, UR9, URZ, UP0, !UPT ;  /* 0x00000009ff087290 */ /* 0x000fc400087fe4ff */
[----:B------:R-:W-:-:S12]  /*01e0*/  UIADD3.X UR6, UPT, UPT, URZ, UR11, URZ, UP1, !UPT ;  /* 0x0000000bff067290 */ /* 0x000fd80008ffe4ff */
.L_x_12:
[----:B0-----:R-:W-:Y:S01]  /*01f0*/  HFMA2 R14, -RZ, RZ, 0, 0 ;  /* 0x00000000ff0e7431 */ /* 0x001fe200000001ff */
[----:B------:R-:W-:-:S07]  /*0200*/  MOV R11, RZ ;  /* 0x000000ff000b7202 */ /* 0x000fce0000000f00 */
.L_x_11:
[----:B------:R-:W1:Y:S01]  /*0210*/  LDC R12, c[0x0][0x3a0] ;  /* 0x0000e800ff0c7b82 */ /* 0x000e620000000800 */
[----:B------:R-:W2:Y:S01]  /*0220*/  LDCU UR9, c[0x0][0x39c] ;  /* 0x00007380ff0977ac */ /* 0x000ea20008000800 */
[----:B------:R-:W-:Y:S02]  /*0230*/  IADD3 R13, PT, PT, R6, R11, RZ ;  /* 0x0000000b060d7210 */ /* 0x000fe40007ffe0ff */
[----:B------:R-:W-:-:S03]  /*0240*/  MOV R16, RZ ;  /* 0x000000ff00107202 */ /* 0x000fc60000000f00 */
[----:B--2---:R-:W-:Y:S01]  /*0250*/  IMAD R13, R13, UR9, R0 ;  /* 0x000000090d0d7c24 */ /* 0x004fe2000f8e0200 */
[C---:B-1----:R-:W-:Y:S01]  /*0260*/  ISETP.GE.U32.AND P1, PT, R12.reuse, 0x10, PT ;  /* 0x000000100c00780c */ /* 0x042fe20003f26070 */
[----:B------:R-:W-:Y:S01]  /*0270*/  IMAD R3, R12, UR4, R11 ;  /* 0x000000040c037c24 */ /* 0x000fe2000f8e020b */
[----:B------:R-:W-:-:S03]  /*0280*/  IADD3 R11, PT, PT, R11, 0x1, RZ ;  /* 0x000000010b0b7810 */ /* 0x000fc60007ffe0ff */
[-C--:B------:R-:W-:Y:S01]  /*0290*/  IMAD R10, R3, R12.reuse, RZ ;  /* 0x0000000c030a7224 */ /* 0x080fe200078e02ff */
[----:B------:R-:W-:-:S07]  /*02a0*/  ISETP.NE.AND P0, PT, R11, R12, PT ;  /* 0x0000000c0b00720c */ /* 0x000fce0003f05270 */
[----:B------:R-:W-:Y:S06]  /*02b0*/  @!P1 BRA `(.L_x_6) ;  /* 0x0000000000fc9947 */ /* 0x000fec0003800000 */
[----:B------:R-:W-:Y:S02]  /*02c0*/  LOP3.LUT R16, R12, 0x7ffffff0, RZ, 0xc0, !PT ;  /* 0x7ffffff00c107812 */ /* 0x000fe400078ec0ff */
[----:B------:R-:W-:Y:S02]  /*02d0*/  MOV R15, R10 ;  /* 0x0000000a000f7202 */ /* 0x000fe40000000f00 */
[----:B------:R-:W-:Y:S02]  /*02e0*/  MOV R19, R13 ;  /* 0x0000000d00137202 */ /* 0x000fe40000000f00 */
[----:B------:R-:W-:-:S07]  /*02f0*/  IADD3 R17, PT, PT, -R16, RZ, RZ ;  /* 0x000000ff10117210 */ /* 0x000fce0007ffe1ff */
.L_x_7:
[----:B------:R-:W-:Y:S02]  /*0300*/  MOV R4, UR7 ;  /* 0x0000000700047c02 */ /* 0x000fe40008000f00 */
[----:B------:R-:W-:Y:S02]  /*0310*/  MOV R5, UR8 ;  /* 0x0000000800057c02 */ /* 0x000fe40008000f00 */
[----:B------:R-:W-:Y:S02]  /*0320*/  MOV R2, UR5 ;  /* 0x0000000500027c02 */ /* 0x000fe40008000f00 */
[----:B------:R-:W-:Y:S01]  /*0330*/  MOV R3, UR6 ;  /* 0x0000000600037c02 */ /* 0x000fe20008000f00 */
[----:B------:R-:W-:-:S04]  /*0340*/  IMAD.WIDE R4, R19, 0x4, R4 ;  /* 0x0000000413047825 */ /* 0x000fc800078e0204 */
[----:B------:R-:W-:Y:S01]  /*0350*/  IMAD.WIDE R2, R15, 0x4, R2 ;  /* 0x000000040f027825 */ /* 0x000fe200078e0202 */
[----:B0-----:R-:W2:Y:S04]  /*0360*/  LDG.E R23, desc[UR12][R4.64+-0x20] ;  /* 0xffffe00c04177981 */ /* 0x001ea8000c1e1900 */
[----:B------:R-:W2:Y:S04]  /*0370*/  LDG.E R22, desc[UR12][R2.64+-0x20] ;  /* 0xffffe00c02167981 */ /* 0x000ea8000c1e1900 */
[----:B------:R-:W3:Y:S04]  /*0380*/  LDG.E R25, desc[UR12][R4.64+-0x1c] ;  /* 0xffffe40c04197981 */ /* 0x000ee8000c1e1900 */
[----:B------:R-:W3:Y:S04]  /*0390*/  LDG.E R24, desc[UR12][R2.64+-0x1c] ;  /* 0xffffe40c02187981 */ /* 0x000ee8000c1e1900 */
[----:B------:R-:W4:Y:S04]  /*03a0*/  LDG.E R20, desc[UR12][R4.64+-0x18] ;  /* 0xffffe80c04147981 */ /* 0x000f28000c1e1900 */
[----:B------:R-:W4:Y:S04]  /*03b0*/  LDG.E R21, desc[UR12][R2.64+-0x18] ;  /* 0xffffe80c02157981 */ /* 0x000f28000c1e1900 */
[----:B------:R-:W5:Y:S04]  /*03c0*/  LDG.E R26, desc[UR12][R4.64+0x1c] ;  /* 0x00001c0c041a7981 */ /* 0x000f68000c1e1900 */
[----:B------:R-:W5:Y:S01]  /*03d0*/  LDG.E R28, desc[UR12][R2.64+0x1c] ;  /* 0x00001c0c021c7981 */ /* 0x000f62000c1e1900 */
[----:B--2---:R-:W-:-:S03]  /*03e0*/  FFMA R22, R23, R22, R14 ;  /* 0x0000001617167223 */ /* 0x004fc6000000000e */
[----:B------:R-:W2:Y:S04]  /*03f0*/  LDG.E R23, desc[UR12][R4.64+-0x14] ;  /* 0xffffec0c04177981 */ /* 0x000ea8000c1e1900 */
[----:B------:R-:W2:Y:S01]  /*0400*/  LDG.E R14, desc[UR12][R2.64+-0x14] ;  /* 0xffffec0c020e7981 */ /* 0x000ea2000c1e1900 */
[----:B---3--:R-:W-:-:S03]  /*0410*/  FFMA R27, R25, R24, R22 ;  /* 0x00000018191b7223 */ /* 0x008fc60000000016 */
[----:B------:R-:W3:Y:S04]  /*0420*/  LDG.E R22, desc[UR12][R4.64+-0x10] ;  /* 0xfffff00c04167981 */ /* 0x000ee8000c1e1900 */
[----:B------:R-:W3:Y:S01]  /*0430*/  LDG.E R25, desc[UR12][R2.64+-0x10] ;  /* 0xfffff00c02197981 */ /* 0x000ee2000c1e1900 */
[----:B----4-:R-:W-:-:S03]  /*0440*/  FFMA R24, R20, R21, R27 ;  /* 0x0000001514187223 */ /* 0x010fc6000000001b */
[----:B------:R-:W4:Y:S04]  /*0450*/  LDG.E R20, desc[UR12][R4.64+-0xc] ;  /* 0xfffff40c04147981 */ /* 0x000f28000c1e1900 */
[----:B------:R-:W4:Y:S01]  /*0460*/  LDG.E R21, desc[UR12][R2.64+-0xc] ;  /* 0xfffff40c02157981 */ /* 0x000f22000c1e1900 */
        /* <DEDUP_REMOVED lines=17> */
[----:B------:R-:W4:Y:S04]  /*0580*/  LDG.E R21, desc[UR12][R2.64+0xc] ;  /* 0x00000c0c02157981 */ /* 0x000f28000c1e1900 */
[----:B------:R-:W5:Y:S01]  /*0590*/  LDG.E R27, desc[UR12][R2.64+0x18] ;  /* 0x0000180c021b7981 */ /* 0x000f62000c1e1900 */
[----:B--2---:R-:W-:-:S03]  /*05a0*/  FFMA R24, R23, R24, R20 ;  /* 0x0000001817187223 */ /* 0x004fc60000000014 */
[----:B------:R-:W2:Y:S04]  /*05b0*/  LDG.E R20, desc[UR12][R4.64+0x10] ;  /* 0x0000100c04147981 */ /* 0x000ea8000c1e1900 */
[----:B------:R-:W2:Y:S01]  /*05c0*/  LDG.E R23, desc[UR12][R2.64+0x10] ;  /* 0x0000100c02177981 */ /* 0x000ea2000c1e1900 */
[----:B---3--:R-:W-:-:S03]  /*05d0*/  FFMA R29, R25, R22, R24 ;  /* 0x00000016191d7223 */ /* 0x008fc60000000018 */
[----:B------:R-:W3:Y:S04]  /*05e0*/  LDG.E R24, desc[UR12][R4.64+0x14] ;  /* 0x0000140c04187981 */ /* 0x000ee8000c1e1900 */
[----:B------:R-:W3:Y:S04]  /*05f0*/  LDG.E R25, desc[UR12][R2.64+0x14] ;  /* 0x0000140c02197981 */ /* 0x000ee8000c1e1900 */
[----:B------:R-:W5:Y:S01]  /*0600*/  LDG.E R22, desc[UR12][R4.64+0x18] ;  /* 0x0000180c04167981 */ /* 0x000f62000c1e1900 */
[----:B------:R-:W-:Y:S01]  /*0610*/  IADD3 R17, PT, PT, R17, 0x10, RZ ;  /* 0x0000001011117810 */ /* 0x000fe20007ffe0ff */
[----:B----4-:R-:W-:-:S03]  /*0620*/  FFMA R21, R14, R21, R29 ;  /* 0x000000150e157223 */ /* 0x010fc6000000001d */
[----:B------:R-:W-:Y:S02]  /*0630*/  ISETP.NE.AND P1, PT, R17, RZ, PT ;  /* 0x000000ff1100720c */ /* 0x000fe40003f25270 */
[----:B------:R-:W-:Y:S02]  /*0640*/  IADD3 R19, PT, PT, R19, 0x10, RZ ;  /* 0x0000001013137810 */ /* 0x000fe40007ffe0ff */
[----:B------:R-:W-:Y:S01]  /*0650*/  IADD3 R15, PT, PT, R15, 0x10, RZ ;  /* 0x000000100f0f7810 */ /* 0x000fe20007ffe0ff */
[----:B--2---:R-:W-:-:S04]  /*0660*/  FFMA R21, R20, R23, R21 ;  /* 0x0000001714157223 */ /* 0x004fc80000000015 */
[----:B---3--:R-:W-:-:S04]  /*0670*/  FFMA R21, R24, R25, R21 ;  /* 0x0000001918157223 */ /* 0x008fc80000000015 */
[----:B-----5:R-:W-:-:S04]  /*0680*/  FFMA R21, R22, R27, R21 ;  /* 0x0000001b16157223 */ /* 0x020fc80000000015 */
[----:B------:R-:W-:Y:S01]  /*0690*/  FFMA R14, R26, R28, R21 ;  /* 0x0000001c1a0e7223 */ /* 0x000fe20000000015 */
[----:B------:R-:W-:Y:S06]  /*06a0*/  @P1 BRA `(.L_x_7) ;  /* 0xfffffffc00141947 */ /* 0x000fec000383ffff */
.L_x_6:
[----:B------:R-:W-:-:S13]  /*06b0*/  ISETP.NE.AND P1, PT, R18, RZ, PT ;  /* 0x000000ff1200720c */ /* 0x000fda0003f25270 */
[----:B------:R-:W-:Y:S05]  /*06c0*/  @!P1 BRA `(.L_x_8) ;  /* 0x0000000400389947 */ /* 0x000fea0003800000 */
[----:B------:R-:W-:Y:S02]  /*06d0*/  IADD3 R2, PT, PT, R18, -0x1, RZ ;  /* 0xffffffff12027810 */ /* 0x000fe40007ffe0ff */
[----:B------:R-:W-:Y:S02]  /*06e0*/  ISETP.NE.AND P2, PT, R8, RZ, PT ;  /* 0x000000ff0800720c */ /* 0x000fe40003f45270 */
[----:B------:R-:W-:-:S13]  /*06f0*/  ISETP.GE.U32.AND P1, PT, R2, 0x7, PT ;  /* 0x000000070200780c */ /* 0x000fda0003f26070 */
[----:B------:R-:W-:Y:S05]  /*0700*/  @!P1 BRA `(.L_x_9) ;  /* 0x00000000007c9947 */ /* 0x000fea0003800000 */
[----:B------:R-:W1:Y:S01]  /*0710*/  LDC.64 R2, c[0x0][0x380] ;  /* 0x0000e000ff027b82 */ /* 0x000e620000000a00 */
[-C--:B------:R-:W-:Y:S02]  /*0720*/  IADD3 R15, PT, PT, R13, R16.reuse, RZ ;  /* 0x000000100d0f7210 */ /* 0x080fe40007ffe0ff */
[----:B------:R-:W-:-:S05]  /*0730*/  IADD3 R17, PT, PT, R10, R16, RZ ;  /* 0x000000100a117210 */ /* 0x000fca0007ffe0ff */
[----:B------:R-:W2:Y:S01]  /*0740*/  LDC.64 R4, c[0x0][0x390] ;  /* 0x0000e400ff047b82 */ /* 0x000ea20000000a00 */
[----:B-1----:R-:W-:-:S05]  /*0750*/  IMAD.WIDE R2, R15, 0x4, R2 ;  /* 0x000000040f027825 */ /* 0x002fca00078e0202 */
[----:B0-----:R-:W3:Y:S01]  /*0760*/  LDG.E R19, desc[UR12][R2.64] ;  /* 0x0000000c02137981 */ /* 0x001ee2000c1e1900 */
[----:B--2---:R-:W-:-:S03]  /*0770*/  IMAD.WIDE R4, R17, 0x4, R4 ;  /* 0x0000000411047825 */ /* 0x004fc600078e0204 */
[----:B------:R-:W2:Y:S04]  /*0780*/  LDG.E R24, desc[UR12][R2.64+0x4] ;  /* 0x0000040c02187981 */ /* 0x000ea8000c1e1900 */
[----:B------:R-:W3:Y:S04]  /*0790*/  LDG.E R21, desc[UR12][R4.64] ;  /* 0x0000000c04157981 */ /* 0x000ee8000c1e1900 */
[----:B------:R-:W2:Y:S04]  /*07a0*/  LDG.E R23, desc[UR12][R4.64+0x4] ;  /* 0x0000040c04177981 */ /* 0x000ea8000c1e1900 */
[----:B------:R-:W4:Y:S04]  /*07b0*/  LDG.E R22, desc[UR12][R2.64+0x8] ;  /* 0x0000080c02167981 */ /* 0x000f28000c1e1900 */
[----:B------:R-:W4:Y:S04]  /*07c0*/  LDG.E R15, desc[UR12][R4.64+0x8] ;  /* 0x0000080c040f7981 */ /* 0x000f28000c1e1900 */
[----:B------:R-:W5:Y:S04]  /*07d0*/  LDG.E R17, desc[UR12][R2.64+0xc] ;  /* 0x00000c0c02117981 */ /* 0x000f68000c1e1900 */
[----:B------:R-:W5:Y:S04]  /*07e0*/  LDG.E R20, desc[UR12][R4.64+0xc] ;  /* 0x00000c0c04147981 */ /* 0x000f68000c1e1900 */
[----:B------:R-:W5:Y:S04]  /*07f0*/  LDG.E R26, desc[UR12][R4.64+0x18] ;  /* 0x0000180c041a7981 */ /* 0x000f68000c1e1900 */
[----:B------:R-:W5:Y:S04]  /*0800*/  LDG.E R25, desc[UR12][R2.64+0x1c] ;  /* 0x00001c0c02197981 */ /* 0x000f68000c1e1900 */
[----:B------:R-:W5:Y:S01]  /*0810*/  LDG.E R28, desc[UR12][R4.64+0x1c] ;  /* 0x00001c0c041c7981 */ /* 0x000f62000c1e1900 */
[----:B---3--:R-:W-:-:S03]  /*0820*/  FFMA R21, R19, R21, R14 ;  /* 0x0000001513157223 */ /* 0x008fc6000000000e */
[----:B------:R-:W3:Y:S04]  /*0830*/  LDG.E R14, desc[UR12][R2.64+0x10] ;  /* 0x0000100c020e7981 */ /* 0x000ee8000c1e1900 */
[----:B------:R-:W3:Y:S01]  /*0840*/  LDG.E R19, desc[UR12][R4.64+0x10] ;  /* 0x0000100c04137981 */ /* 0x000ee2000c1e1900 */
[----:B--2---:R-:W-:-:S03]  /*0850*/  FFMA R27, R24, R23, R21 ;  /* 0x00000017181b7223 */ /* 0x004fc60000000015 */
[----:B------:R-:W2:Y:S04]  /*0860*/  LDG.E R23, desc[UR12][R2.64+0x14] ;  /* 0x0000140c02177981 */ /* 0x000ea8000c1e1900 */
[----:B------:R-:W2:Y:S04]  /*0870*/  LDG.E R24, desc[UR12][R4.64+0x14] ;  /* 0x0000140c04187981 */ /* 0x000ea8000c1e1900 */
[----:B------:R-:W2:Y:S01]  /*0880*/  LDG.E R21, desc[UR12][R2.64+0x18] ;  /* 0x0000180c02157981 */ /* 0x000ea2000c1e1900 */
[----:B----4-:R-:W-:-:S04]  /*0890*/  FFMA R22, R22, R15, R27 ;  /* 0x0000000f16167223 */ /* 0x010fc8000000001b */
[----:B-----5:R-:W-:Y:S01]  /*08a0*/  FFMA R17, R17, R20, R22 ;  /* 0x0000001411117223 */ /* 0x020fe20000000016 */
[----:B------:R-:W-:-:S03]  /*08b0*/  IADD3 R16, PT, PT, R16, 0x8, RZ ;  /* 0x0000000810107810 */ /* 0x000fc60007ffe0ff */
[----:B---3--:R-:W-:-:S04]  /*08c0*/  FFMA R14, R14, R19, R17 ;  /* 0x000000130e0e7223 */ /* 0x008fc80000000011 */
[----:B--2---:R-:W-:-:S04]  /*08d0*/  FFMA R14, R23, R24, R14 ;  /* 0x00000018170e7223 */ /* 0x004fc8000000000e */
[----:B------:R-:W-:-:S04]  /*08e0*/  FFMA R14, R21, R26, R14 ;  /* 0x0000001a150e7223 */ /* 0x000fc8000000000e */
[----:B------:R-:W-:-:S07]  /*08f0*/  FFMA R14, R25, R28, R14 ;  /* 0x0000001c190e7223 */ /* 0x000fce000000000e */
.L_x_9:
[----:B------:R-:W-:Y:S05]  /*0900*/  @!P2 BRA `(.L_x_8) ;  /* 0x0000000000a8a947 */ /* 0x000fea0003800000 */
[----:B------:R-:W-:Y:S02]  /*0910*/  IADD3 R2, PT, PT, R8, -0x1, RZ ;  /* 0xffffffff08027810 */ /* 0x000fe40007ffe0ff */
[----:B------:R-:W-:Y:S02]  /*0920*/  LOP3.LUT P2, R12, R12, 0x3, RZ, 0xc0, !PT ;  /* 0x000000030c0c7812 */ /* 0x000fe4000784c0ff */
        /* <DEDUP_REMOVED lines=15> */
[----:B------:R-:W5:Y:S01]  /*0a20*/  LDG.E R23, desc[UR12][R2.64+0xc] ;  /* 0x00000c0c02177981 */ /* 0x000f62000c1e1900 */
[----:B------:R-:W-:Y:S01]  /*0a30*/  IADD3 R16, PT, PT, R16, 0x4, RZ ;  /* 0x0000000410107810 */ /* 0x000fe20007ffe0ff */
[----:B---3--:R-:W-:-:S04]  /*0a40*/  FFMA R15, R15, R17, R14 ;  /* 0x000000110f0f7223 */ /* 0x008fc8000000000e */
[----:B--2---:R-:W-:-:S04]  /*0a50*/  FFMA R15, R20, R19, R15 ;  /* 0x00000013140f7223 */ /* 0x004fc8000000000f */
[----:B----4-:R-:W-:-:S04]  /*0a60*/  FFMA R15, R22, R21, R15 ;  /* 0x00000015160f7223 */ /* 0x010fc8000000000f */
[----:B-----5:R-:W-:-:S07]  /*0a70*/  FFMA R14, R24, R23, R15 ;  /* 0x00000017180e7223 */ /* 0x020fce000000000f */
.L_x_10:
[----:B------:R-:W-:Y:S05]  /*0a80*/  @!P2 BRA `(.L_x_8) ;  /* 0x000000000048a947 */ /* 0x000fea0003800000 */
[----:B------:R-:W1:Y:S01]  /*0a90*/  LDC.64 R4, c[0x0][0x380] ;  /* 0x0000e000ff047b82 */ /* 0x000e620000000a00 */
[-C--:B------:R-:W-:Y:S02]  /*0aa0*/  IADD3 R13, PT, PT, R13, R16.reuse, RZ ;  /* 0x000000100d0d7210 */ /* 0x080fe40007ffe0ff */
[----:B------:R-:W-:-:S05]  /*0ab0*/  IADD3 R15, PT, PT, R10, R16, RZ ;  /* 0x000000100a0f7210 */ /* 0x000fca0007ffe0ff */
[----:B------:R-:W2:Y:S01]  /*0ac0*/  LDC.64 R2, c[0x0][0x390] ;  /* 0x0000e400ff027b82 */ /* 0x000ea20000000a00 */
[----:B-1----:R-:W-:-:S05]  /*0ad0*/  IMAD.WIDE R4, R13, 0x4, R4 ;  /* 0x000000040d047825 */ /* 0x002fca00078e0204 */
[----:B0-----:R-:W3:Y:S01]  /*0ae0*/  LDG.E R13, desc[UR12][R4.64] ;  /* 0x0000000c040d7981 */ /* 0x001ee2000c1e1900 */
[----:B--2---:R-:W-:-:S05]  /*0af0*/  IMAD.WIDE R2, R15, 0x4, R2 ;  /* 0x000000040f027825 */ /* 0x004fca00078e0202 */
[----:B------:R-:W3:Y:S01]  /*0b00*/  LDG.E R10, desc[UR12][R2.64] ;  /* 0x0000000c020a7981 */ /* 0x000ee2000c1e1900 */
[----:B------:R-:W-:Y:S01]  /*0b10*/  ISETP.NE.AND P1, PT, R12, 0x1, PT ;  /* 0x000000010c00780c */ /* 0x000fe20003f25270 */
[----:B---3--:R-:W-:-:S12]  /*0b20*/  FFMA R14, R13, R10, R14 ;  /* 0x0000000a0d0e7223 */ /* 0x008fd8000000000e */
[----:B------:R-:W-:Y:S05]  /*0b30*/  @!P1 BRA `(.L_x_8) ;  /* 0x00000000001c9947 */ /* 0x000fea0003800000 */
[----:B------:R-:W-:Y:S01]  /*0b40*/  ISETP.NE.AND P1, PT, R12, 0x2, PT ;  /* 0x000000020c00780c */ /* 0x000fe20003f25270 */
[----:B------:R-:W2:Y:S04]  /*0b50*/  LDG.E R13, desc[UR12][R4.64+0x4] ;  /* 0x0000040c040d7981 */ /* 0x000ea8000c1e1900 */
[----:B------:R-:W2:Y:S08]  /*0b60*/  LDG.E R10, desc[UR12][R2.64+0x4] ;  /* 0x0000040c020a7981 */ /* 0x000eb0000c1e1900 */
[----:B------:R-:W3:Y:S04]  /*0b70*/  @P1 LDG.E R15, desc[UR12][R4.64+0x8] ;  /* 0x0000080c040f1981 */ /* 0x000ee8000c1e1900 */
[----:B------:R-:W3:Y:S01]  /*0b80*/  @P1 LDG.E R12, desc[UR12][R2.64+0x8] ;  /* 0x0000080c020c1981 */ /* 0x000ee2000c1e1900 */
[----:B--2---:R-:W-:-:S04]  /*0b90*/  FFMA R14, R13, R10, R14 ;  /* 0x0000000a0d0e7223 */ /* 0x004fc8000000000e */
[----:B---3--:R-:W-:-:S07]  /*0ba0*/  @P1 FFMA R14, R15, R12, R14 ;  /* 0x0000000c0f0e1223 */ /* 0x008fce000000000e */
.L_x_8:
[----:B------:R-:W-:Y:S05]  /*0bb0*/  @P0 BRA `(.L_x_11) ;  /* 0xfffffff400940947 */ /* 0x000fea000383ffff */
[----:B------:R-:W1:Y:S01]  /*0bc0*/  LDC R10, c[0x0][0x3a4] ;  /* 0x0000e900ff0a7b82 */ /* 0x000e620000000800 */
[----:B------:R-:W-:Y:S01]  /*0bd0*/  IMAD R4, R7, UR4, R6 ;  /* 0x0000000407047c24 */ /* 0x000fe2000f8e0206 */
[----:B------:R-:W-:-:S03]  /*0be0*/  UIADD3 UR4, UPT, UPT, UR4, 0x1, URZ ;  /* 0x0000000104047890 */ /* 0x000fc6000fffe0ff */
[----:B------:R-:W-:-:S03]  /*0bf0*/  IMAD R5, R9, R4, R0 ;  /* 0x0000000409057224 */ /* 0x000fc600078e0200 */
[----:B------:R-:W2:Y:S01]  /*0c00*/  LDC.64 R2, c[0x0][0x388] ;  /* 0x0000e200ff027b82 */ /* 0x000ea20000000a00 */
[----:B-1----:R-:W-:Y:S01]  /*0c10*/  ISETP.NE.AND P0, PT, R10, UR4, PT ;  /* 0x000000040a007c0c */ /* 0x002fe2000bf05270 */
[----:B--2---:R-:W-:-:S05]  /*0c20*/  IMAD.WIDE R2, R5, 0x4, R2 ;  /* 0x0000000405027825 */ /* 0x004fca00078e0202 */
[----:B0-----:R0:W-:Y:S07]  /*0c30*/  STG.E desc[UR12][R2.64], R14 ;  /* 0x0000000e02007986 */ /* 0x0011ee000c10190c */
[----:B------:R-:W-:Y:S05]  /*0c40*/  @!P0 EXIT ;  /* 0x000000000000894d */ /* 0x000fea0003800000 */
[----:B------:R-:W-:Y:S05]  /*0c50*/  BRA `(.L_x_12) ;  /* 0xfffffff400647947 */ /* 0x000fea000383ffff */
.L_x_5:
[C---:B------:R-:W-:Y:S01]  /*0c60*/  ISETP.GE.U32.AND P0, PT, R3.reuse, 0x8, PT ;  /* 0x000000080300780c */ /* 0x040fe20003f06070 */
[----:B------:R-:W-:Y:S01]  /*0c70*/  HFMA2 R2, -RZ, RZ, 0, 0 ;  /* 0x00000000ff027431 */ /* 0x000fe200000001ff */
[----:B------:R-:W-:-:S04]  /*0c80*/  LOP3.LUT R22, R3, 0x7, RZ, 0xc0, !PT ;  /* 0x0000000703167812 */ /* 0x000fc800078ec0ff */
[----:B------:R-:W-:-:S07]  /*0c90*/  ISETP.NE.AND P1, PT, R22, RZ, PT ;  /* 0x000000ff1600720c */ /* 0x000fce0003f25270 */
[----:B------:R-:W-:Y:S06]  /*0ca0*/  @!P0 BRA `(.L_x_13) ;  /* 0x0000000000988947 */ /* 0x000fec0003800000 */
[----:B------:R-:W1:Y:S01]  /*0cb0*/  LDC.64 R4, c[0x0][0x388] ;  /* 0x0000e200ff047b82 */ /* 0x000e620000000a00 */
[----:B------:R-:W-:Y:S01]  /*0cc0*/  LOP3.LUT R2, R3, 0x7ffffff8, RZ, 0xc0, !PT ;  /* 0x7ffffff803027812 */ /* 0x000fe200078ec0ff */
[----:B------:R-:W-:-:S06]  /*0cd0*/  UMOV UR4, URZ ;  /* 0x000000ff00047c82 */ /* 0x000fcc0008000000 */
.L_x_14:
[----:B------:R-:W-:Y:S01]  /*0ce0*/  IMAD R8, R7, UR4, R6 ;  /* 0x0000000407087c24 */ /* 0x000fe2000f8e0206 */
[----:B------:R-:W-:-:S03]  /*0cf0*/  UIADD3 UR4, UPT, UPT, UR4, 0x8, URZ ;  /* 0x0000000804047890 */ /* 0x000fc6000fffe0ff */
[-CC-:B--2---:R-:W-:Y:S01]  /*0d00*/  IMAD R11, R9, R8.reuse, R0.reuse ;  /* 0x00000008090b7224 */ /* 0x184fe200078e0200 */
[C---:B------:R-:W-:Y:S02]  /*0d10*/  IADD3 R10, PT, PT, R7.reuse, R8, RZ ;  /* 0x00000008070a7210 */ /* 0x040fe40007ffe0ff */
[----:B------:R-:W-:Y:S02]  /*0d20*/  ISETP.NE.AND P0, PT, R2, UR4, PT ;  /* 0x0000000402007c0c */ /* 0x000fe4000bf05270 */
[-C--:B------:R-:W-:Y:S01]  /*0d30*/  IADD3 R12, PT, PT, R7, R10.reuse, RZ ;  /* 0x0000000a070c7210 */ /* 0x080fe20007ffe0ff */
[----:B------:R-:W-:Y:S02]  /*0d40*/  IMAD R13, R9, R10, R0 ;  /* 0x0000000a090d7224 */ /* 0x000fe400078e0200 */
[----:B-1----:R-:W-:Y:S01]  /*0d50*/  IMAD.WIDE R10, R11, 0x4, R4 ;  /* 0x000000040b0a7825 */ /* 0x002fe200078e0204 */
[----:B------:R-:W-:-:S03]  /*0d60*/  IADD3 R16, PT, PT, R7, R12, RZ ;  /* 0x0000000c07107210 */ /* 0x000fc60007ffe0ff */
[--C-:B------:R-:W-:Y:S01]  /*0d70*/  IMAD R15, R9, R12, R0.reuse ;  /* 0x0000000c090f7224 */ /* 0x100fe200078e0200 */
[-C--:B------:R-:W-:Y:S01]  /*0d80*/  IADD3 R8, PT, PT, R7, R16.reuse, RZ ;  /* 0x0000001007087210 */ /* 0x080fe20007ffe0ff */
[----:B------:R-:W-:Y:S01]  /*0d90*/  IMAD R17, R9, R16, R0 ;  /* 0x0000001009117224 */ /* 0x000fe200078e0200 */
[----:B0-----:R0:W-:Y:S01]  /*0da0*/  STG.E desc[UR12][R10.64], RZ ;  /* 0x000000ff0a007986 */ /* 0x0011e2000c10190c */
[----:B------:R-:W-:Y:S01]  /*0db0*/  IMAD.WIDE R12, R13, 0x4, R4 ;  /* 0x000000040d0c7825 */ /* 0x000fe200078e0204 */
[----:B------:R-:W-:-:S03]  /*0dc0*/  IADD3 R18, PT, PT, R7, R8, RZ ;  /* 0x0000000807127210 */ /* 0x000fc60007ffe0ff */
[--C-:B------:R-:W-:Y:S01]  /*0dd0*/  IMAD R19, R9, R8, R0.reuse ;  /* 0x0000000809137224 */ /* 0x100fe200078e0200 */
[-C--:B------:R-:W-:Y:S01]  /*0de0*/  IADD3 R20, PT, PT, R7, R18.reuse, RZ ;  /* 0x0000001207147210 */ /* 0x080fe20007ffe0ff */
[----:B------:R-:W-:Y:S01]  /*0df0*/  IMAD R21, R9, R18, R0 ;  /* 0x0000001209157224 */ /* 0x000fe200078e0200 */
[----:B------:R1:W-:Y:S01]  /*0e00*/  STG.E desc[UR12][R12.64], RZ ;  /* 0x000000ff0c007986 */ /* 0x0003e2000c10190c */
[----:B------:R-:W-:Y:S01]  /*0e10*/  IMAD.WIDE R14, R15, 0x4, R4 ;  /* 0x000000040f0e7825 */ /* 0x000fe200078e0204 */
[----:B------:R-:W-:-:S03]  /*0e20*/  IADD3 R24, PT, PT, R7, R20, RZ ;  /* 0x0000001407187210 */ /* 0x000fc60007ffe0ff */
[----:B------:R-:W-:Y:S01]  /*0e30*/  IMAD R23, R9, R20, R0 ;  /* 0x0000001409177224 */ /* 0x000fe200078e0200 */
[----:B------:R2:W-:Y:S01]  /*0e40*/  STG.E desc[UR12][R14.64], RZ ;  /* 0x000000ff0e007986 */ /* 0x0005e2000c10190c */
[----:B------:R-:W-:-:S04]  /*0e50*/  IMAD.WIDE R16, R17, 0x4, R4 ;  /* 0x0000000411107825 */ /* 0x000fc800078e0204 */
[----:B------:R-:W-:Y:S01]  /*0e60*/  IMAD R25, R9, R24, R0 ;  /* 0x0000001809197224 */ /* 0x000fe200078e0200 */
[----:B------:R2:W-:Y:S01]  /*0e70*/  STG.E desc[UR12][R16.64], RZ ;  /* 0x000000ff10007986 */ /* 0x0005e2000c10190c */
[----:B0-----:R-:W-:-:S04]  /*0e80*/  IMAD.WIDE R10, R19, 0x4, R4 ;  /* 0x00000004130a7825 */ /* 0x001fc800078e0204 */
[--C-:B------:R-:W-:Y:S01]  /*0e90*/  IMAD.WIDE R18, R21, 0x4, R4.reuse ;  /* 0x0000000415127825 */ /* 0x100fe200078e0204 */
[----:B------:R2:W-:Y:S03]  /*0ea0*/  STG.E desc[UR12][R10.64], RZ ;  /* 0x000000ff0a007986 */ /* 0x0005e6000c10190c */
[--C-:B-1----:R-:W-:Y:S01]  /*0eb0*/  IMAD.WIDE R12, R23, 0x4, R4.reuse ;  /* 0x00000004170c7825 */ /* 0x102fe200078e0204 */
[----:B------:R2:W-:Y:S03]  /*0ec0*/  STG.E desc[UR12][R18.64], RZ ;  /* 0x000000ff12007986 */ /* 0x0005e6000c10190c */
[----:B------:R-:W-:Y:S01]  /*0ed0*/  IMAD.WIDE R20, R25, 0x4, R4 ;  /* 0x0000000419147825 */ /* 0x000fe200078e0204 */
[----:B------:R2:W-:Y:S04]  /*0ee0*/  STG.E desc[UR12][R12.64], RZ ;  /* 0x000000ff0c007986 */ /* 0x0005e8000c10190c */
[----:B------:R2:W-:Y:S01]  /*0ef0*/  STG.E desc[UR12][R20.64], RZ ;  /* 0x000000ff14007986 */ /* 0x0005e2000c10190c */
[----:B------:R-:W-:Y:S05]  /*0f00*/  @P0 BRA `(.L_x_14) ;  /* 0xfffffffc00740947 */ /* 0x000fea000383ffff */
.L_x_13:
[----:B0-----:R-:W-:Y:S05]  /*0f10*/  @!P1 EXIT ;  /* 0x000000000000994d */ /* 0x001fea0003800000 */
[----:B------:R-:W-:Y:S02]  /*0f20*/  ISETP.GE.U32.AND P0, PT, R22, 0x4, PT ;  /* 0x000000041600780c */ /* 0x000fe40003f06070 */
[----:B--2---:R-:W-:-:S04]  /*0f30*/  LOP3.LUT R16, R3, 0x3, RZ, 0xc0, !PT ;  /* 0x0000000303107812 */ /* 0x004fc800078ec0ff */
[----:B------:R-:W-:-:S07]  /*0f40*/  ISETP.NE.AND P1, PT, R16, RZ, PT ;  /* 0x000000ff1000720c */ /* 0x000fce0003f25270 */
[----:B------:R-:W-:Y:S06]  /*0f50*/  @!P0 BRA `(.L_x_15) ;  /* 0x0000000000488947 */ /* 0x000fec0003800000 */
[----:B------:R-:W0:Y:S01]  /*0f60*/  LDC.64 R4, c[0x0][0x388] ;  /* 0x0000e200ff047b82 */ /* 0x000e220000000a00 */
[----:B------:R-:W-:Y:S01]  /*0f70*/  IMAD R8, R7, R2, R6 ;  /* 0x0000000207087224 */ /* 0x000fe200078e0206 */
[----:B------:R-:W-:-:S03]  /*0f80*/  IADD3 R2, PT, PT, R2, 0x4, RZ ;  /* 0x0000000402027810 */ /* 0x000fc60007ffe0ff */
[-C--:B------:R-:W-:Y:S01]  /*0f90*/  IMAD R11, R9, R8.reuse, R0 ;  /* 0x00000008090b7224 */ /* 0x080fe200078e0200 */
[----:B------:R-:W-:-:S04]  /*0fa0*/  IADD3 R10, PT, PT, R7, R8, RZ ;  /* 0x00000008070a7210 */ /* 0x000fc80007ffe0ff */
[-C--:B------:R-:W-:Y:S01]  /*0fb0*/  IADD3 R12, PT, PT, R7, R10.reuse, RZ ;  /* 0x0000000a070c7210 */ /* 0x080fe20007ffe0ff */
[----:B------:R-:W-:-:S03]  /*0fc0*/  IMAD R13, R9, R10, R0 ;  /* 0x0000000a090d7224 */ /* 0x000fc600078e0200 */
[-C--:B------:R-:W-:Y:S01]  /*0fd0*/  IADD3 R14, PT, PT, R7, R12.reuse, RZ ;  /* 0x0000000c070e7210 */ /* 0x080fe20007ffe0ff */
[----:B------:R-:W-:-:S04]  /*0fe0*/  IMAD R15, R9, R12, R0 ;  /* 0x0000000c090f7224 */ /* 0x000fc800078e0200 */
[----:B------:R-:W-:Y:S02]  /*0ff0*/  IMAD R17, R9, R14, R0 ;  /* 0x0000000e09117224 */ /* 0x000fe400078e0200 */
[----:B0-----:R-:W-:-:S04]  /*1000*/  IMAD.WIDE R10, R11, 0x4, R4 ;  /* 0x000000040b0a7825 */ /* 0x001fc800078e0204 */
[--C-:B------:R-:W-:Y:S01]  /*1010*/  IMAD.WIDE R12, R13, 0x4, R4.reuse ;  /* 0x000000040d0c7825 */ /* 0x100fe200078e0204 */
[----:B------:R0:W-:Y:S03]  /*1020*/  STG.E desc[UR12][R10.64], RZ ;  /* 0x000000ff0a007986 */ /* 0x0001e6000c10190c */
[--C-:B------:R-:W-:Y:S01]  /*1030*/  IMAD.WIDE R14, R15, 0x4, R4.reuse ;  /* 0x000000040f0e7825 */ /* 0x100fe200078e0204 */
[----:B------:R0:W-:Y:S03]  /*1040*/  STG.E desc[UR12][R12.64], RZ ;  /* 0x000000ff0c007986 */ /* 0x0001e6000c10190c */
[----:B------:R-:W-:Y:S01]  /*1050*/  IMAD.WIDE R4, R17, 0x4, R4 ;  /* 0x0000000411047825 */ /* 0x000fe200078e0204 */
[----:B------:R0:W-:Y:S04]  /*1060*/  STG.E desc[UR12][R14.64], RZ ;  /* 0x000000ff0e007986 */ /* 0x0001e8000c10190c */
[----:B------:R0:W-:Y:S02]  /*1070*/  STG.E desc[UR12][R4.64], RZ ;  /* 0x000000ff04007986 */ /* 0x0001e4000c10190c */
.L_x_15:
[----:B------:R-:W-:Y:S05]  /*1080*/  @!P1 EXIT ;  /* 0x000000000000994d */ /* 0x000fea0003800000 */
[----:B------:R-:W-:Y:S02]  /*1090*/  ISETP.NE.AND P0, PT, R16, 0x1, PT ;  /* 0x000000011000780c */ /* 0x000fe40003f05270 */
[----:B------:R-:W-:-:S04]  /*10a0*/  LOP3.LUT R3, R3, 0x1, RZ, 0xc0, !PT ;  /* 0x0000000103037812 */ /* 0x000fc800078ec0ff */
[----:B------:R-:W-:-:S07]  /*10b0*/  ISETP.NE.U32.AND P1, PT, R3, 0x1, PT ;  /* 0x000000010300780c */ /* 0x000fce0003f25070 */
[----:B------:R-:W-:Y:S06]  /*10c0*/  @!P0 BRA `(.L_x_16) ;  /* 0x0000000000288947 */ /* 0x000fec0003800000 */
[----:B0-----:R-:W0:Y:S01]  /*10d0*/  LDC.64 R4, c[0x0][0x388] ;  /* 0x0000e200ff047b82 */ /* 0x001e220000000a00 */
[----:B------:R-:W-:Y:S01]  /*10e0*/  IMAD R8, R7, R2, R6 ;  /* 0x0000000207087224 */ /* 0x000fe200078e0206 */
[----:B------:R-:W-:-:S03]  /*10f0*/  IADD3 R2, PT, PT, R2, 0x2, RZ ;  /* 0x0000000202027810 */ /* 0x000fc60007ffe0ff */
[-C--:B------:R-:W-:Y:S01]  /*1100*/  IMAD R11, R9, R8.reuse, R0 ;  /* 0x00000008090b7224 */ /* 0x080fe200078e0200 */
[----:B------:R-:W-:-:S05]  /*1110*/  IADD3 R3, PT, PT, R7, R8, RZ ;  /* 0x0000000807037210 */ /* 0x000fca0007ffe0ff */
[----:B------:R-:W-:Y:S02]  /*1120*/  IMAD R3, R9, R3, R0 ;  /* 0x0000000309037224 */ /* 0x000fe400078e0200 */
[----:B0-----:R-:W-:-:S04]  /*1130*/  IMAD.WIDE R10, R11, 0x4, R4 ;  /* 0x000000040b0a7825 */ /* 0x001fc800078e0204 */
[----:B------:R-:W-:Y:S01]  /*1140*/  IMAD.WIDE R4, R3, 0x4, R4 ;  /* 0x0000000403047825 */ /* 0x000fe200078e0204 */
[----:B------:R1:W-:Y:S04]  /*1150*/  STG.E desc[UR12][R10.64], RZ ;  /* 0x000000ff0a007986 */ /* 0x0003e8000c10190c */
[----:B------:R1:W-:Y:S02]  /*1160*/  STG.E desc[UR12][R4.64], RZ ;  /* 0x000000ff04007986 */ /* 0x0003e4000c10190c */
.L_x_16:
[----:B------:R-:W-:Y:S05]  /*1170*/  @P1 EXIT ;  /* 0x000000000000194d */ /* 0x000fea0003800000 */
[----:B01----:R-:W0:Y:S01]  /*1180*/  LDC.64 R4, c[0x0][0x388] ;  /* 0x0000e200ff047b82 */ /* 0x003e220000000a00 */
[----:B------:R-:W-:-:S04]  /*1190*/  IMAD R2, R7, R2, R6 ;  /* 0x0000000207027224 */ /* 0x000fc800078e0206 */
[----:B------:R-:W-:-:S04]  /*11a0*/  IMAD R3, R9, R2, R0 ;  /* 0x0000000209037224 */ /* 0x000fc800078e0200 */
[----:B0-----:R-:W-:-:S05]  /*11b0*/  IMAD.WIDE R2, R3, 0x4, R4 ;  /* 0x0000000403027825 */ /* 0x001fca00078e0204 */
[----:B------:R-:W-:Y:S01]  /*11c0*/  STG.E desc[UR12][R2.64], RZ ;  /* 0x000000ff02007986 */ /* 0x000fe2000c10190c */
[----:B------:R-:W-:Y:S05]  /*11d0*/  EXIT ;  /* 0x000000000000794d */ /* 0x000fea0003800000 */
.L_x_17:
        /* <DEDUP_REMOVED lines=10> */
.L_x_33:


//--------------------- .text._Z17initMatrix_kernelPfiby --------------------------
	.section	.text._Z17initMatrix_kernelPfiby,"ax",@progbits
	.align	128
        .global         _Z17initMatrix_kernelPfiby
        .type           _Z17initMatrix_kernelPfiby,@function
        .size           _Z17initMatrix_kernelPfiby,(.L_x_34 - _Z17initMatrix_kernelPfiby)
        .other          _Z17initMatrix_kernelPfiby,@"STO_CUDA_ENTRY STV_DEFAULT"
_Z17initMatrix_kernelPfiby:
.text._Z17initMatrix_kernelPfiby:
[----:B------:R-:W0:Y:S08]  /*0000*/  LDC R1, c[0x0][0x37c] ;  /* 0x0000df00ff017b82 */ /* 0x000e300000000800 */
[----:B------:R-:W1:Y:S01]  /*0010*/  LDC.64 R2, c[0x0][0x390] ;  /* 0x0000e400ff027b82 */ /* 0x000e620000000a00 */
[----:B------:R-:W2:Y:S01]  /*0020*/  S2R R11, SR_TID.X ;  /* 0x00000000000b7919 */ /* 0x000ea20000002100 */
[----:B0-----:R-:W-:Y:S01]  /*0030*/  VIADD R1, R1, 0xffffffd0 ;  /* 0xffffffd001017836 */ /* 0x001fe20000000000 */
[----:B------:R-:W0:Y:S01]  /*0040*/  LDCU.64 UR6, c[0x0][0x358] ;  /* 0x00006b00ff0677ac */ /* 0x000e220008000a00 */
[----:B------:R-:W-:Y:S04]  /*0050*/  BSSY.RECONVERGENT B0, `(.L_x_18) ;  /* 0x000025f000007945 */ /* 0x000fe80003800200 */
[----:B------:R-:W2:Y:S08]  /*0060*/  S2UR UR4, SR_CTAID.X ;  /* 0x00000000000479c3 */ /* 0x000eb00000002500 */
[----:B------:R-:W2:Y:S01]  /*0070*/  LDC R8, c[0x0][0x360] ;  /* 0x0000d800ff087b82 */ /* 0x000ea20000000800 */
[----:B-1----:R-:W-:-:S02]  /*0080*/  LOP3.LUT R0, R2, 0xaad26b49, RZ, 0x3c, !PT ;  /* 0xaad26b4902007812 */ /* 0x002fc400078e3cff */
[----:B------:R-:W-:-:S03]  /*0090*/  LOP3.LUT R2, R3, 0xf7dcefdd, RZ, 0x3c, !PT ;  /* 0xf7dcefdd03027812 */ /* 0x000fc600078e3cff */
[----:B------:R-:W-:Y:S02]  /*00a0*/  IMAD R0, R0, 0x4182bed5, RZ ;  /* 0x4182bed500007824 */ /* 0x000fe400078e02ff */
[----:B------:R-:W-:Y:S02]  /*00b0*/  IMAD R9, R2, -0x658354e5, RZ ;  /* 0x9a7cab1b02097824 */ /* 0x000fe400078e02ff */
[C---:B------:R-:W-:Y:S01]  /*00c0*/  VIADD R5, R0.reuse, 0x583f19 ;  /* 0x00583f1900057836 */ /* 0x040fe20000000000 */
[C---:B------:R-:W-:Y:S01]  /*00d0*/  LOP3.LUT R6, R0.reuse, 0x159a55e5, RZ, 0x3c, !PT ;  /* 0x159a55e500067812 */ /* 0x040fe200078e3cff */
[C---:B------:R-:W-:Y:S01]  /*00e0*/  VIADD R3, R0.reuse, 0x75bcd15 ;  /* 0x075bcd1500037836 */ /* 0x040fe20000000000 */
[----:B------:R-:W-:Y:S01]  /*00f0*/  IADD3 R2, PT, PT, R0, 0x64f0c9, R9 ;  /* 0x0064f0c900027810 */ /* 0x000fe20007ffe009 */
[C---:B------:R-:W-:Y:S01]  /*0100*/  VIADD R7, R9.reuse, 0x1f123bb5 ;  /* 0x1f123bb509077836 */ /* 0x040fe20000000000 */
[----:B------:R-:W-:Y:S01]  /*0110*/  LOP3.LUT R4, R9, 0x5491333, RZ, 0x3c, !PT ;  /* 0x0549133309047812 */ /* 0x000fe200078e3cff */
[----:B--2---:R-:W-:-:S02]  /*0120*/  IMAD R0, R8, UR4, R11 ;  /* 0x0000000408007c24 */ /* 0x004fc4000f8e020b */
[----:B------:R1:W-:Y:S04]  /*0130*/  STL.64 [R1], R2 ;  /* 0x0000000201007387 */ /* 0x0003e80000100a00 */
[----:B------:R1:W-:Y:S01]  /*0140*/  STL.64 [R1+0x8], R6 ;  /* 0x0000080601007387 */ /* 0x0003e20000100a00 */
[----:B------:R-:W-:Y:S02]  /*0150*/  ISETP.NE.AND P0, PT, R0, RZ, PT ;  /* 0x000000ff0000720c */ /* 0x000fe40003f05270 */
[----:B------:R-:W-:Y:S01]  /*0160*/  SHF.R.S32.HI R8, RZ, 0x1f, R0 ;  /* 0x0000001fff087819 */ /* 0x000fe20000011400 */
[----:B------:R1:W-:Y:S10]  /*0170*/  STL.64 [R1+0x10], R4 ;  /* 0x0000100401007387 */ /* 0x0003f40000100a00 */
[----:B0-----:R-:W-:Y:S05]  /*0180*/  @!P0 BRA `(.L_x_19) ;  /* 0x00000024002c8947 */ /* 0x001fea0003800000 */
[----:B------:R-:W-:Y:S02]  /*0190*/  IMAD.MOV.U32 R13, RZ, RZ, R8 ;  /* 0x000000ffff0d7224 */ /* 0x000fe400078e0008 */
[----:B------:R-:W-:Y:S02]  /*01a0*/  IMAD.MOV.U32 R11, RZ, RZ, RZ ;  /* 0x000000ffff0b7224 */ /* 0x000fe400078e00ff */
[----:B------:R-:W-:-:S07]  /*01b0*/  IMAD.MOV.U32 R10, RZ, RZ, R0 ;  /* 0x000000ffff0a7224 */ /* 0x000fce00078e0000 */
.L_x_28:
[----:B-1----:R-:W-:Y:S01]  /*01c0*/  LOP3.LUT R2, R10, 0x3, RZ, 0xc0, !PT ;  /* 0x000000030a027812 */ /* 0x002fe200078ec0ff */
[----:B------:R-:W-:Y:S03]  /*01d0*/  BSSY.RECONVERGENT B1, `(.L_x_20) ;  /* 0x0000240000017945 */ /* 0x000fe60003800200 */
[----:B------:R-:W-:-:S04]  /*01e0*/  ISETP.NE.U32.AND P0, PT, R2, RZ, PT ;  /* 0x000000ff0200720c */ /* 0x000fc80003f05070 */
[----:B------:R-:W-:-:S13]  /*01f0*/  ISETP.NE.AND.EX P0, PT, RZ, RZ, PT, P0 ;  /* 0x000000ffff00720c */ /* 0x000fda0003f05300 */
[----:B0-----:R-:W-:Y:S05]  /*0200*/  @!P0 BRA `(.L_x_21) ;  /* 0x0000002000f08947 */ /* 0x001fea0003800000 */
[----:B------:R-:W0:Y:S01]  /*0210*/  LDC.64 R8, c[0x4][RZ] ;  /* 0x01000000ff087b82 */ /* 0x000e220000000a00 */
[----:B------:R-:W-:Y:S02]  /*0220*/  CS2R R2, SRZ ;  /* 0x0000000000027805 */ /* 0x000fe4000001ff00 */
[----:B------:R-:W-:Y:S02]  /*0230*/  CS2R R4, SRZ ;  /* 0x0000000000047805 */ /* 0x000fe4000001ff00 */
[----:B------:R-:W-:Y:S01]  /*0240*/  CS2R R6, SRZ ;  /* 0x0000000000067805 */ /* 0x000fe2000001ff00 */
[----:B0-----:R-:W-:-:S07]  /*0250*/  IMAD.WIDE.U32 R8, R11, 0xc80, R8 ;  /* 0x00000c800b087825 */ /* 0x001fce00078e0008 */
.L_x_23:
[----:B------:R-:W-:-:S06]  /*0260*/  IMAD R12, R2, 0x4, R1 ;  /* 0x00000004020c7824 */ /* 0x000fcc00078e0201 */
[----:B------:R-:W5:Y:S01]  /*0270*/  LDL R12, [R12+0x4] ;  /* 0x000004000c0c7983 */ /* 0x000f620000100800 */
[----:B------:R-:W-:-:S05]  /*0280*/  UMOV UR4, URZ ;  /* 0x000000ff00047c82 */ /* 0x000fca0008000000 */
.L_x_22:
[----:B-----5:R-:W-:Y:S01]  /*0290*/  SHF.R.U32.HI R22, RZ, UR4, R12 ;  /* 0x00000004ff167c19 */ /* 0x020fe2000801160c */
[----:B------:R-:W-:-:S03]  /*02a0*/  IMAD.SHL.U32 R14, R2, 0x20, RZ ;  /* 0x00000020020e7824 */ /* 0x000fc600078e00ff */
[----:B------:R-:W-:Y:S01]  /*02b0*/  LOP3.LUT R15, R22, 0x1, RZ, 0xc0, !PT ;  /* 0x00000001160f7812 */ /* 0x000fe200078ec0ff */
[----:B------:R-:W-:-:S03]  /*02c0*/  VIADD R14, R14, UR4 ;  /* 0x000000040e0e7c36 */ /* 0x000fc60008000000 */
[----:B------:R-:W-:Y:S01]  /*02d0*/  ISETP.NE.U32.AND P0, PT, R15, 0x1, PT ;  /* 0x000000010f00780c */ /* 0x000fe20003f05070 */
[----:B------:R-:W-:-:S03]  /*02e0*/  IMAD R15, R14, 0x5, RZ ;  /* 0x000000050e0f7824 */ /* 0x000fc600078e02ff */
[----:B------:R-:W-:Y:S01]  /*02f0*/  R2P PR, R22, 0x7e ;  /* 0x0000007e16007804 */ /* 0x000fe20000000000 */
[----:B------:R-:W-:-:S08]  /*0300*/  IMAD.WIDE.U32 R14, R15, 0x4, R8 ;  /* 0x000000040f0e7825 */ /* 0x000fd000078e0008 */
[----:B------:R-:W2:Y:S04]  /*0310*/  @!P0 LDG.E R16, desc[UR6][R14.64+0x10] ;  /* 0x000010060e108981 */ /* 0x000ea8000c1e1900 */
[----:B------:R-:W3:Y:S04]  /*0320*/  @P1 LDG.E R18, desc[UR6][R14.64+0x24] ;  /* 0x000024060e121981 */ /* 0x000ee8000c1e1900 */
[----:B------:R-:W4:Y:S04]  /*0330*/  @P2 LDG.E R20, desc[UR6][R14.64+0x38] ;  /* 0x000038060e142981 */ /* 0x000f28000c1e1900 */
[----:B------:R-:W4:Y:S04]  /*0340*/  @P3 LDG.E R24, desc[UR6][R14.64+0x4c] ;  /* 0x00004c060e183981 */ /* 0x000f28000c1e1900 */
[----:B------:R-:W4:Y:S04]  /*0350*/  @P4 LDG.E R26, desc[UR6][R14.64+0x60] ;  /* 0x000060060e1a4981 */ /* 0x000f28000c1e1900 */
[----:B------:R-:W4:Y:S04]  /*0360*/  @!P0 LDG.E R17, desc[UR6][R14.64+0x4] ;  /* 0x000004060e118981 */ /* 0x000f28000c1e1900 */
[----:B------:R-:W4:Y:S04]  /*0370*/  @!P0 LDG.E R19, desc[UR6][R14.64+0xc] ;  /* 0x00000c060e138981 */ /* 0x000f28000c1e1900 */
[----:B------:R-:W4:Y:S04]  /*0380*/  @P1 LDG.E R21, desc[UR6][R14.64+0x18] ;  /* 0x000018060e151981 */ /* 0x000f28000c1e1900 */
[----:B------:R-:W4:Y:S04]  /*0390*/  @P3 LDG.E R23, desc[UR6][R14.64+0x40] ;  /* 0x000040060e173981 */ /* 0x000f28000c1e1900 */
[----:B------:R-:W4:Y:S04]  /*03a0*/  @P5 LDG.E R25, desc[UR6][R14.64+0x70] ;  /* 0x000070060e195981 */ /* 0x000f28000c1e1900 */
[----:B------:R-:W4:Y:S01]  /*03b0*/  @P6 LDG.E R28, desc[UR6][R14.64+0x88] ;  /* 0x000088060e1c6981 */ /* 0x000f22000c1e1900 */
[----:B--2---:R-:W-:-:S03]  /*03c0*/  @!P0 LOP3.LUT R5, R5, R16, RZ, 0x3c, !PT ;  /* 0x0000001005058212 */ /* 0x004fc600078e3cff */
[----:B------:R-:W2:Y:S01]  /*03d0*/  @!P0 LDG.E R16, desc[UR6][R14.64] ;  /* 0x000000060e108981 */ /* 0x000ea2000c1e1900 */
[----:B---3--:R-:W-:-:S03]  /*03e0*/  @P1 LOP3.LUT R5, R5, R18, RZ, 0x3c, !PT ;  /* 0x0000001205051212 */ /* 0x008fc600078e3cff */
[----:B------:R-:W3:Y:S01]  /*03f0*/  @!P0 LDG.E R18, desc[UR6][R14.64+0x8] ;  /* 0x000008060e128981 */ /* 0x000ee2000c1e1900 */
[----:B----4-:R-:W-:-:S03]  /*0400*/  @P2 LOP3.LUT R5, R5, R20, RZ, 0x3c, !PT ;  /* 0x0000001405052212 */ /* 0x010fc600078e3cff */
[----:B------:R-:W4:Y:S01]  /*0410*/  @P1 LDG.E R20, desc[UR6][R14.64+0x14] ;  /* 0x000014060e141981 */ /* 0x000f22000c1e1900 */
[----:B------:R-:W-:-:S03]  /*0420*/  @P3 LOP3.LUT R5, R5, R24, RZ, 0x3c, !PT ;  /* 0x0000001805053212 */ /* 0x000fc600078e3cff */
[----:B------:R-:W4:Y:S01]  /*0430*/  @P5 LDG.E R24, desc[UR6][R14.64+0x74] ;  /* 0x000074060e185981 */ /* 0x000f22000c1e1900 */
[----:B------:R-:W-:-:S03]  /*0440*/  @P4 LOP3.LUT R5, R5, R26, RZ, 0x3c, !PT ;  /* 0x0000001a05054212 */ /* 0x000fc600078e3cff */
[----:B------:R-:W4:Y:S01]  /*0450*/  @P3 LDG.E R26, desc[UR6][R14.64+0x44] ;  /* 0x000044060e1a3981 */ /* 0x000f22000c1e1900 */
[----:B------:R-:W-:-:S03]  /*0460*/  @!P0 LOP3.LUT R6, R6, R17, RZ, 0x3c, !PT ;  /* 0x0000001106068212 */ /* 0x000fc600078e3cff */
[----:B------:R-:W4:Y:S01]  /*0470*/  @P1 LDG.E R17, desc[UR6][R14.64+0x20] ;  /* 0x000020060e111981 */ /* 0x000f22000c1e1900 */
[----:B------:R-:W-:-:S03]  /*0480*/  @!P0 LOP3.LUT R4, R4, R19, RZ, 0x3c, !PT ;  /* 0x0000001304048212 */ /* 0x000fc600078e3cff */
[----:B------:R-:W4:Y:S01]  /*0490*/  @P2 LDG.E R19, desc[UR6][R14.64+0x2c] ;  /* 0x00002c060e132981 */ /* 0x000f22000c1e1900 */
[----:B------:R-:W-:-:S03]  /*04a0*/  @P1 LOP3.LUT R6, R6, R21, RZ, 0x3c, !PT ;  /* 0x0000001506061212 */ /* 0x000fc600078e3cff */
[----:B------:R-:W4:Y:S01]  /*04b0*/  @P2 LDG.E R21, desc[UR6][R14.64+0x34] ;  /* 0x000034060e152981 */ /* 0x000f22000c1e1900 */
[----:B--2---:R-:W-:-:S03]  /*04c0*/  @!P0 LOP3.LUT R3, R3, R16, RZ, 0x3c, !PT ;  /* 0x0000001003038212 */ /* 0x004fc600078e3cff */
[----:B------:R-:W2:Y:S01]  /*04d0*/  @P1 LDG.E R16, desc[UR6][R14.64+0x1c] ;  /* 0x00001c060e101981 */ /* 0x000ea2000c1e1900 */
[----:B---3--:R-:W-:-:S03]  /*04e0*/  @!P0 LOP3.LUT R7, R7, R18, RZ, 0x3c, !PT ;  /* 0x0000001207078212 */ /* 0x008fc600078e3cff */
[----:B------:R-:W3:Y:S01]  /*04f0*/  @P2 LDG.E R18, desc[UR6][R14.64+0x28] ;  /* 0x000028060e122981 */ /* 0x000ee2000c1e1900 */
[----:B----4-:R-:W-:-:S03]  /*0500*/  @P1 LOP3.LUT R3, R3, R20, RZ, 0x3c, !PT ;  /* 0x0000001403031212 */ /* 0x010fc600078e3cff */
[----:B------:R-:W4:Y:S01]  /*0510*/  @P2 LDG.E R20, desc[UR6][R14.64+0x30] ;  /* 0x000030060e142981 */ /* 0x000f22000c1e1900 */
[----:B------:R-:W-:-:S03]  /*0520*/  @P5 LOP3.LUT R5, R5, R24, RZ, 0x3c, !PT ;  /* 0x0000001805055212 */ /* 0x000fc600078e3cff */
[----:B------:R-:W4:Y:S01]  /*0530*/  @P3 LDG.E R24, desc[UR6][R14.64+0x3c] ;  /* 0x00003c060e183981 */ /* 0x000f22000c1e1900 */
[----:B------:R-:W-:-:S03]  /*0540*/  @P1 LOP3.LUT R4, R4, R17, RZ, 0x3c, !PT ;  /* 0x0000001104041212 */ /* 0x000fc600078e3cff */
[----:B------:R-:W4:Y:S01]  /*0550*/  @P3 LDG.E R17, desc[UR6][R14.64+0x48] ;  /* 0x000048060e113981 */ /* 0x000f22000c1e1900 */
[----:B------:R-:W-:-:S03]  /*0560*/  @P2 LOP3.LUT R6, R6, R19, RZ, 0x3c, !PT ;  /* 0x0000001306062212 */ /* 0x000fc600078e3cff */
[----:B------:R-:W4:Y:S01]  /*0570*/  @P4 LDG.E R19, desc[UR6][R14.64+0x54] ;  /* 0x000054060e134981 */ /* 0x000f22000c1e1900 */
[----:B------:R-:W-:Y:S02]  /*0580*/  @P2 LOP3.LUT R4, R4, R21, RZ, 0x3c, !PT ;  /* 0x0000001504042212 */ /* 0x000fe400078e3cff */
[----:B------:R-:W-:Y:S01]  /*0590*/  @P3 LOP3.LUT R6, R6, R23, RZ, 0x3c, !PT ;  /* 0x0000001706063212 */ /* 0x000fe200078e3cff */
[----:B------:R-:W4:Y:S04]  /*05a0*/  @P4 LDG.E R21, desc[UR6][R14.64+0x5c] ;  /* 0x00005c060e154981 */ /* 0x000f28000c1e1900 */
[----:B------:R-:W4:Y:S01]  /*05b0*/  @P5 LDG.E R23, desc[UR6][R14.64+0x68] ;  /* 0x000068060e175981 */ /* 0x000f22000c1e1900 */
[----:B--2---:R-:W-:-:S03]  /*05c0*/  @P1 LOP3.LUT R7, R7, R16, RZ, 0x3c, !PT ;  /* 0x0000001007071212 */ /* 0x004fc600078e3cff */
[----:B------:R-:W2:Y:S01]  /*05d0*/  @P4 LDG.E R16, desc[UR6][R14.64+0x50] ;  /* 0x000050060e104981 */ /* 0x000ea2000c1e1900 */
[----:B---3--:R-:W-:-:S03]  /*05e0*/  @P2 LOP3.LUT R3, R3, R18, RZ, 0x3c, !PT ;  /* 0x0000001203032212 */ /* 0x008fc600078e3cff */
[----:B------:R-:W3:Y:S01]  /*05f0*/  @P4 LDG.E R18, desc[UR6][R14.64+0x58] ;  /* 0x000058060e124981 */ /* 0x000ee2000c1e1900 */
[----:B----4-:R-:W-:-:S03]  /*0600*/  @P2 LOP3.LUT R7, R7, R20, RZ, 0x3c, !PT ;  /* 0x0000001407072212 */ /* 0x010fc600078e3cff */
[----:B------:R-:W4:Y:S01]  /*0610*/  @P5 LDG.E R20, desc[UR6][R14.64+0x64] ;  /* 0x000064060e145981 */ /* 0x000f22000c1e1900 */
[----:B------:R-:W-:-:S03]  /*0620*/  @P3 LOP3.LUT R3, R3, R24, RZ, 0x3c, !PT ;  /* 0x0000001803033212 */ /* 0x000fc600078e3cff */
[----:B------:R-:W4:Y:S01]  /*0630*/  @P5 LDG.E R24, desc[UR6][R14.64+0x6c] ;  /* 0x00006c060e185981 */ /* 0x000f22000c1e1900 */
[----:B------:R-:W-:Y:S02]  /*0640*/  LOP3.LUT P0, RZ, R22, 0x80, RZ, 0xc0, !PT ;  /* 0x0000008016ff7812 */ /* 0x000fe4000780c0ff */
[----:B------:R-:W-:Y:S02]  /*0650*/  @P3 LOP3.LUT R7, R7, R26, RZ, 0x3c, !PT ;  /* 0x0000001a07073212 */ /* 0x000fe400078e3cff */
[----:B------:R-:W-:Y:S02]  /*0660*/  @P3 LOP3.LUT R4, R4, R17, RZ, 0x3c, !PT ;  /* 0x0000001104043212 */ /* 0x000fe400078e3cff */
[----:B------:R-:W4:Y:S01]  /*0670*/  @P6 LDG.E R17, desc[UR6][R14.64+0x7c] ;  /* 0x00007c060e116981 */ /* 0x000f22000c1e1900 */
[----:B------:R-:W-:-:S03]  /*0680*/  @P4 LOP3.LUT R6, R6, R19, RZ, 0x3c, !PT ;  /* 0x0000001306064212 */ /* 0x000fc600078e3cff */
[----:B------:R-:W4:Y:S01]  /*0690*/  @P6 LDG.E R19, desc[UR6][R14.64+0x84] ;  /* 0x000084060e136981 */ /* 0x000f22000c1e1900 */
[----:B------:R-:W-:-:S03]  /*06a0*/  @P4 LOP3.LUT R4, R4, R21, RZ, 0x3c, !PT ;  /* 0x0000001504044212 */ /* 0x000fc600078e3cff */
[----:B------:R-:W4:Y:S01]  /*06b0*/  @P0 LDG.E R26, desc[UR6][R14.64+0x9c] ;  /* 0x00009c060e1a0981 */ /* 0x000f22000c1e1900 */
[----:B------:R-:W-:-:S03]  /*06c0*/  @P5 LOP3.LUT R6, R6, R23, RZ, 0x3c, !PT ;  /* 0x0000001706065212 */ /* 0x000fc600078e3cff */
        /* <DEDUP_REMOVED lines=10> */
[----:B------:R-:W-:Y:S02]  /*0770*/  @P5 LOP3.LUT R4, R4, R25, RZ, 0x3c, !PT ;  /* 0x0000001904045212 */ /* 0x000fe400078e3cff */
[----:B------:R-:W-:Y:S02]  /*0780*/  @P6 LOP3.LUT R5, R5, R28, RZ, 0x3c, !PT ;  /* 0x0000001c05056212 */ /* 0x000fe400078e3cff */
[----:B------:R-:W-:Y:S02]  /*0790*/  @P6 LOP3.LUT R6, R6, R17, RZ, 0x3c, !PT ;  /* 0x0000001106066212 */ /* 0x000fe400078e3cff */
[----:B------:R-:W-:Y:S02]  /*07a0*/  @P6 LOP3.LUT R4, R4, R19, RZ, 0x3c, !PT ;  /* 0x0000001304046212 */ /* 0x000fe400078e3cff */
[----:B------:R-:W-:Y:S02]  /*07b0*/  @P0 LOP3.LUT R5, R5, R26, RZ, 0x3c, !PT ;  /* 0x0000001a05050212 */ /* 0x000fe400078e3cff */
[----:B------:R-:W-:-:S02]  /*07c0*/  @P0 LOP3.LUT R6, R6, R21, RZ, 0x3c, !PT ;  /* 0x0000001506060212 */ /* 0x000fc400078e3cff */
[----:B------:R-:W-:Y:S02]  /*07d0*/  @P0 LOP3.LUT R4, R4, R23, RZ, 0x3c, !PT ;  /* 0x0000001704040212 */ /* 0x000fe400078e3cff */
[----:B--2---:R-:W-:Y:S02]  /*07e0*/  @P6 LOP3.LUT R3, R3, R16, RZ, 0x3c, !PT ;  /* 0x0000001003036212 */ /* 0x004fe400078e3cff */
[----:B---3--:R-:W-:Y:S02]  /*07f0*/  @P6 LOP3.LUT R7, R7, R18, RZ, 0x3c, !PT ;  /* 0x0000001207076212 */ /* 0x008fe400078e3cff */
[----:B----4-:R-:W-:Y:S02]  /*0800*/  @P0 LOP3.LUT R3, R3, R20, RZ, 0x3c, !PT ;  /* 0x0000001403030212 */ /* 0x010fe400078e3cff */
[----:B------:R-:W-:Y:S02]  /*0810*/  @P0 LOP3.LUT R7, R7, R24, RZ, 0x3c, !PT ;  /* 0x0000001807070212 */ /* 0x000fe400078e3cff */
[----:B------:R-:W-:-:S13]  /*0820*/  R2P PR, R22.B1, 0x7f ;  /* 0x0000007f16007804 */ /* 0x000fda0000001000 */
[----:B------:R-:W2:Y:S04]  /*0830*/  @P0 LDG.E R18, desc[UR6][R14.64+0xa0] ;  /* 0x0000a0060e120981 */ /* 0x000ea8000c1e1900 */
[----:B------:R-:W3:Y:S04]  /*0840*/  @P0 LDG.E R19, desc[UR6][R14.64+0xa4] ;  /* 0x0000a4060e130981 */ /* 0x000ee8000c1e1900 */
[----:B------:R-:W4:Y:S04]  /*0850*/  @P0 LDG.E R20, desc[UR6][R14.64+0xa8] ;  /* 0x0000a8060e140981 */ /* 0x000f28000c1e1900 */
[----:B------:R-:W4:Y:S04]  /*0860*/  @P0 LDG.E R21, desc[UR6][R14.64+0xac] ;  /* 0x0000ac060e150981 */ /* 0x000f28000c1e1900 */
[----:B------:R-:W4:Y:S04]  /*0870*/  @P0 LDG.E R24, desc[UR6][R14.64+0xb0] ;  /* 0x0000b0060e180981 */ /* 0x000f28000c1e1900 */
[----:B------:R-:W4:Y:S04]  /*0880*/  @P1 LDG.E R16, desc[UR6][R14.64+0xbc] ;  /* 0x0000bc060e101981 */ /* 0x000f28000c1e1900 */
[----:B------:R-:W4:Y:S04]  /*0890*/  @P1 LDG.E R26, desc[UR6][R14.64+0xb4] ;  /* 0x0000b4060e1a1981 */ /* 0x000f28000c1e1900 */
        /* <DEDUP_REMOVED lines=11> */
[----:B------:R-:W-:Y:S01]  /*0950*/  LOP3.LUT P0, RZ, R22, 0x8000, RZ, 0xc0, !PT ;  /* 0x0000800016ff7812 */ /* 0x000fe2000780c0ff */
[----:B------:R-:W4:Y:S01]  /*0960*/  @P2 LDG.E R24, desc[UR6][R14.64+0xd8] ;  /* 0x0000d8060e182981 */ /* 0x000f22000c1e1900 */
[----:B------:R-:W-:-:S03]  /*0970*/  @P1 LOP3.LUT R7, R7, R16, RZ, 0x3c, !PT ;  /* 0x0000001007071212 */ /* 0x000fc600078e3cff */
[----:B------:R-:W4:Y:S01]  /*0980*/  @P2 LDG.E R22, desc[UR6][R14.64+0xd0] ;  /* 0x0000d0060e162981 */ /* 0x000f22000c1e1900 */
[----:B------:R-:W-:-:S03]  /*0990*/  @P1 LOP3.LUT R3, R3, R26, RZ, 0x3c, !PT ;  /* 0x0000001a03031212 */ /* 0x000fc600078e3cff */
[----:B------:R-:W4:Y:S01]  /*09a0*/  @P3 LDG.E R16, desc[UR6][R14.64+0xe4] ;  /* 0x0000e4060e103981 */ /* 0x000f22000c1e1900 */
[----:B------:R-:W-:-:S03]  /*09b0*/  @P1 LOP3.LUT R6, R6, R23, RZ, 0x3c, !PT ;  /* 0x0000001706061212 */ /* 0x000fc600078e3cff */
[----:B------:R-:W4:Y:S01]  /*09c0*/  @P3 LDG.E R26, desc[UR6][R14.64+0xdc] ;  /* 0x0000dc060e1a3981 */ /* 0x000f22000c1e1900 */
[----:B------:R-:W-:-:S03]  /*09d0*/  @P1 LOP3.LUT R4, R4, R17, RZ, 0x3c, !PT ;  /* 0x0000001104041212 */ /* 0x000fc600078e3cff */
        /* <DEDUP_REMOVED lines=43> */
[----:B------:R-:W-:-:S04]  /*0c90*/  UIADD3 UR4, UPT, UPT, UR4, 0x10, URZ ;  /* 0x0000001004047890 */ /* 0x000fc8000fffe0ff */
[----:B------:R-:W-:Y:S01]  /*0ca0*/  UISETP.NE.AND UP0, UPT, UR4, 0x20, UPT ;  /* 0x000000200400788c */ /* 0x000fe2000bf05270 */
[----:B--2---:R-:W-:Y:S02]  /*0cb0*/  @P5 LOP3.LUT R5, R5, R18, RZ, 0x3c, !PT ;  /* 0x0000001205055212 */ /* 0x004fe400078e3cff */
[----:B---3--:R-:W-:Y:S02]  /*0cc0*/  @P6 LOP3.LUT R6, R6, R19, RZ, 0x3c, !PT ;  /* 0x0000001306066212 */ /* 0x008fe400078e3cff */
[----:B----4-:R-:W-:Y:S02]  /*0cd0*/  @P6 LOP3.LUT R3, R3, R20, RZ, 0x3c, !PT ;  /* 0x0000001403036212 */ /* 0x010fe400078e3cff */
[----:B------:R-:W-:Y:S02]  /*0ce0*/  @P6 LOP3.LUT R4, R4, R21, RZ, 0x3c, !PT ;  /* 0x0000001504046212 */ /* 0x000fe400078e3cff */
[----:B------:R-:W-:Y:S02]  /*0cf0*/  @P6 LOP3.LUT R7, R7, R22, RZ, 0x3c, !PT ;  /* 0x0000001607076212 */ /* 0x000fe400078e3cff */
[----:B------:R-:W-:-:S02]  /*0d00*/  @P6 LOP3.LUT R5, R5, R16, RZ, 0x3c, !PT ;  /* 0x0000001005056212 */ /* 0x000fc400078e3cff */
[----:B------:R-:W-:Y:S02]  /*0d10*/  @P0 LOP3.LUT R3, R3, R24, RZ, 0x3c, !PT ;  /* 0x0000001803030212 */ /* 0x000fe400078e3cff */
[----:B------:R-:W-:Y:S02]  /*0d20*/  @P0 LOP3.LUT R5, R5, R28, RZ, 0x3c, !PT ;  /* 0x0000001c05050212 */ /* 0x000fe400078e3cff */
[----:B------:R-:W-:Y:S02]  /*0d30*/  @P0 LOP3.LUT R7, R7, R26, RZ, 0x3c, !PT ;  /* 0x0000001a07070212 */ /* 0x000fe400078e3cff */
[----:B------:R-:W-:Y:S02]  /*0d40*/  @P0 LOP3.LUT R4, R4, R23, RZ, 0x3c, !PT ;  /* 0x0000001704040212 */ /* 0x000fe400078e3cff */
[----:B------:R-:W-:Y:S01]  /*0d50*/  @P0 LOP3.LUT R6, R6, R17, RZ, 0x3c, !PT ;  /* 0x0000001106060212 */ /* 0x000fe200078e3cff */
[----:B------:R-:W-:Y:S06]  /*0d60*/  BRA.U UP0, `(.L_x_22) ;  /* 0xfffffff500487547 */ /* 0x000fec000b83ffff */
[----:B------:R-:W-:-:S05]  /*0d70*/  VIADD R2, R2, 0x1 ;  /* 0x0000000102027836 */ /* 0x000fca0000000000 */
[----:B------:R-:W-:-:S13]  /*0d80*/  ISETP.NE.AND P0, PT, R2, 0x5, PT ;  /* 0x000000050200780c */ /* 0x000fda0003f05270 */
[----:B------:R-:W-:Y:S05]  /*0d90*/  @P0 BRA `(.L_x_23) ;  /* 0xfffffff400300947 */ /* 0x000fea000383ffff */
[----:B------:R-:W-:Y:S01]  /*0da0*/  LOP3.LUT R2, R10, 0x3, RZ, 0xc0, !PT ;  /* 0x000000030a027812 */ /* 0x000fe200078ec0ff */
[----:B------:R0:W-:Y:S03]  /*0db0*/  STL.64 [R1+0x8], R6 ;  /* 0x0000080601007387 */ /* 0x0001e60000100a00 */
[----:B------:R-:W-:Y:S01]  /*0dc0*/  ISETP.NE.U32.AND P0, PT, R2, 0x1, PT ;  /* 0x000000010200780c */ /* 0x000fe20003f05070 */
[----:B------:R0:W-:Y:S03]  /*0dd0*/  STL.64 [R1+0x10], R4 ;  /* 0x0000100401007387 */ /* 0x0001e60000100a00 */
[----:B------:R-:W-:Y:S01]  /*0de0*/  ISETP.NE.AND.EX P0, PT, RZ, RZ, PT, P0 ;  /* 0x000000ffff00720c */ /* 0x000fe20003f05300 */
[----:B------:R0:W-:-:S12]  /*0df0*/  STL [R1+0x4], R3 ;  /* 0x0000040301007387 */ /* 0x0001d80000100800 */
[----:B0-----:R-:W-:Y:S05]  /*0e00*/  @!P0 BRA `(.L_x_21) ;  /* 0x0000001400f08947 */ /* 0x001fea0003800000 */
[----:B------:R-:W-:Y:S01]  /*0e10*/  UMOV UR4, URZ ;  /* 0x000000ff00047c82 */ /* 0x000fe20008000000 */
[----:B------:R-:W-:Y:S01]  /*0e20*/  CS2R R2, SRZ ;  /* 0x0000000000027805 */ /* 0x000fe2000001ff00 */
[----:B------:R-:W-:Y:S01]  /*0e30*/  IMAD.MOV.U32 R4, RZ, RZ, RZ ;  /* 0x000000ffff047224 */ /* 0x000fe200078e00ff */
[----:B------:R-:W-:Y:S01]  /*0e40*/  CS2R R6, SRZ ;  /* 0x0000000000067805 */ /* 0x000fe2000001ff00 */
[----:B------:R-:W-:-:S07]  /*0e50*/  IMAD.U32 R5, RZ, RZ, UR4 ;  /* 0x00000004ff057e24 */ /* 0x000fce000f8e00ff */
.L_x_25:
[----:B------:R-:W-:-:S06]  /*0e60*/  IMAD R12, R2, 0x4, R1 ;  /* 0x00000004020c7824 */ /* 0x000fcc00078e0201 */
[----:B------:R-:W5:Y:S01]  /*0e70*/  LDL R12, [R12+0x4] ;  /* 0x000004000c0c7983 */ /* 0x000f620000100800 */
[----:B------:R-:W-:-:S05]  /*0e80*/  UMOV UR4, URZ ;  /* 0x000000ff00047c82 */ /* 0x000fca0008000000 */
.L_x_24:
        /* <DEDUP_REMOVED lines=180> */
[----:B------:R0:W-:Y:S03]  /*19d0*/  STL [R1+0x4], R3 ;  /* 0x0000040301007387 */ /* 0x0001e60000100800 */
[----:B------:R-:W-:Y:S01]  /*19e0*/  ISETP.NE.AND.EX P0, PT, RZ, RZ, PT, P0 ;  /* 0x000000ffff00720c */ /* 0x000fe20003f05300 */
[----:B------:R0:W-:-:S12]  /*19f0*/  STL.64 [R1+0x10], R4 ;  /* 0x0000100401007387 */ /* 0x0001d80000100a00 */
[----:B0-----:R-:W-:Y:S05]  /*1a00*/  @P0 BRA `(.L_x_21) ;  /* 0x0000000800f00947 */ /* 0x001fea0003800000 */
[----:B------:R-:W-:Y:S01]  /*1a10*/  UMOV UR4, URZ ;  /* 0x000000ff00047c82 */ /* 0x000fe20008000000 */
[----:B------:R-:W-:Y:S01]  /*1a20*/  CS2R R2, SRZ ;  /* 0x0000000000027805 */ /* 0x000fe2000001ff00 */
[----:B------:R-:W-:Y:S01]  /*1a30*/  IMAD.MOV.U32 R4, RZ, RZ, RZ ;  /* 0x000000ffff047224 */ /* 0x000fe200078e00ff */
[----:B------:R-:W-:Y:S01]  /*1a40*/  CS2R R6, SRZ ;  /* 0x0000000000067805 */ /* 0x000fe2000001ff00 */
[----:B------:R-:W-:-:S07]  /*1a50*/  IMAD.U32 R5, RZ, RZ, UR4 ;  /* 0x00000004ff057e24 */ /* 0x000fce000f8e00ff */
.L_x_27:
[----:B------:R-:W-:-:S06]  /*1a60*/  IMAD R12, R2, 0x4, R1 ;  /* 0x00000004020c7824 */ /* 0x000fcc00078e0201 */
[----:B------:R-:W5:Y:S01]  /*1a70*/  LDL R12, [R12+0x4] ;  /* 0x000004000c0c7983 */ /* 0x000f620000100800 */
[----:B------:R-:W-:-:S05]  /*1a80*/  UMOV UR4, URZ ;  /* 0x000000ff00047c82 */ /* 0x000fca0008000000 */
.L_x_26:
        /* <DEDUP_REMOVED lines=177> */
[----:B------:R0:W-:Y:S04]  /*25a0*/  STL.64 [R1+0x8], R6 ;  /* 0x0000080601007387 */ /* 0x0001e80000100a00 */
[----:B------:R0:W-:Y:S04]  /*25b0*/  STL [R1+0x4], R3 ;  /* 0x0000040301007387 */ /* 0x0001e80000100800 */
[----:B------:R0:W-:Y:S02]  /*25c0*/  STL.64 [R1+0x10], R4 ;  /* 0x0000100401007387 */ /* 0x0001e40000100a00 */
.L_x_21:
[----:B------:R-:W-:Y:S05]  /*25d0*/  BSYNC.RECONVERGENT B1 ;  /* 0x0000000000017941 */ /* 0x000fea0003800200 */
.L_x_20:
[C---:B------:R-:W-:Y:S01]  /*25e0*/  ISETP.GT.U32.AND P0, PT, R10.reuse, 0x3, PT ;  /* 0x000000030a00780c */ /* 0x040fe20003f04070 */
[----:B------:R-:W-:Y:S01]  /*25f0*/  VIADD R11, R11, 0x1 ;  /* 0x000000010b0b7836 */ /* 0x000fe20000000000 */
[--C-:B------:R-:W-:Y:S02]  /*2600*/  SHF.R.U64 R10, R10, 0x2, R13.reuse ;  /* 0x000000020a0a7819 */ /* 0x100fe4000000120d */
[----:B------:R-:W-:Y:S02]  /*2610*/  ISETP.GT.U32.AND.EX P0, PT, R13, RZ, PT, P0 ;  /* 0x000000ff0d00720c */ /* 0x000fe40003f04100 */
[----:B------:R-:W-:-:S11]  /*2620*/  SHF.R.U32.HI R13, RZ, 0x2, R13 ;  /* 0x00000002ff0d7819 */ /* 0x000fd6000001160d */
[----:B------:R-:W-:Y:S05]  /*2630*/  @P0 BRA `(.L_x_28) ;  /* 0xffffffd800e00947 */ /* 0x000fea000383ffff */
.L_x_19:
[----:B------:R-:W-:Y:S05]  /*2640*/  BSYNC.RECONVERGENT B0 ;  /* 0x0000000000007941 */ /* 0x000fea0003800200 */
.L_x_18:
[----:B------:R-:W2:Y:S02]  /*2650*/  LDCU UR4, c[0x0][0x388] ;  /* 0x00007100ff0477ac */ /* 0x000ea40008000800 */
[----:B--2---:R-:W-:-:S13]  /*2660*/  ISETP.GE.AND P0, PT, R0, UR4, PT ;  /* 0x0000000400007c0c */ /* 0x004fda000bf06270 */
[----:B------:R-:W-:Y:S05]  /*2670*/  @P0 EXIT ;  /* 0x000000000000094d */ /* 0x000fea0003800000 */
[----:B------:R-:W2:Y:S01]  /*2680*/  LDCU.U8 UR4, c[0x0][0x38c] ;  /* 0x00007180ff0477ac */ /* 0x000ea20008000000 */
[----:B01----:R-:W-:Y:S01]  /*2690*/  IMAD.MOV.U32 R7, RZ, RZ, RZ ;  /* 0x000000ffff077224 */ /* 0x003fe200078e00ff */
[----:B--2---:R-:W-:-:S04]  /*26a0*/  UPRMT UR4, UR4, 0x8880, URZ ;  /* 0x0000888004047896 */ /* 0x004fc800080000ff */
[----:B------:R-:W-:-:S09]  /*26b0*/  UISETP.NE.AND UP0, UPT, UR4, URZ, UPT ;  /* 0x000000ff0400728c */ /* 0x000fd2000bf05270 */
[----:B------:R-:W-:Y:S05]  /*26c0*/  BRA.U UP0, `(.L_x_29) ;  /* 0x0000000100407547 */ /* 0x000fea000b800000 */
[----:B------:R-:W0:Y:S01]  /*26d0*/  LDC.64 R6, c[0x0][0x390] ;  /* 0x0000e400ff067b82 */ /* 0x000e220000000a00 */
[----:B------:R-:W-:-:S04]  /*26e0*/  SHF.R.U32.HI R2, RZ, 0x2, R3 ;  /* 0x00000002ff027819 */ /* 0x000fc80000011603 */
[----:B------:R-:W-:Y:S01]  /*26f0*/  LOP3.LUT R2, R2, R3, RZ, 0x3c, !PT ;  /* 0x0000000302027212 */ /* 0x000fe200078e3cff */
[----:B------:R-:W-:-:S04]  /*2700*/  IMAD.SHL.U32 R3, R5, 0x10, RZ ;  /* 0x0000001005037824 */ /* 0x000fc800078e00ff */
[----:B------:R-:W-:-:S05]  /*2710*/  IMAD.SHL.U32 R4, R2, 0x2, RZ ;  /* 0x0000000202047824 */ /* 0x000fca00078e00ff */
[----:B------:R-:W-:-:S04]  /*2720*/  LOP3.LUT R4, R2, R4, R3, 0x96, !PT ;  /* 0x0000000402047212 */ /* 0x000fc800078e9603 */
[----:B------:R-:W-:Y:S02]  /*2730*/  LOP3.LUT R4, R4, R5, RZ, 0x3c, !PT ;  /* 0x0000000504047212 */ /* 0x000fe400078e3cff */
[----:B0-----:R-:W-:Y:S02]  /*2740*/  LOP3.LUT R6, R6, 0xaad26b49, RZ, 0x3c, !PT ;  /* 0xaad26b4906067812 */ /* 0x001fe400078e3cff */
[----:B------:R-:W-:-:S03]  /*2750*/  LOP3.LUT R7, R7, 0xf7dcefdd, RZ, 0x3c, !PT ;  /* 0xf7dcefdd07077812 */ /* 0x000fc600078e3cff */
[----:B------:R-:W-:Y:S02]  /*2760*/  IMAD R6, R6, 0x4182bed5, RZ ;  /* 0x4182bed506067824 */ /* 0x000fe400078e02ff */
[----:B------:R-:W-:-:S05]  /*2770*/  IMAD R7, R7, -0x658354e5, RZ ;  /* 0x9a7cab1b07077824 */ /* 0x000fca00078e02ff */
[----:B------:R-:W-:-:S04]  /*2780*/  IADD3 R7, PT, PT, R6, 0x64f0c9, R7 ;  /* 0x0064f0c906077810 */ /* 0x000fc80007ffe007 */
[----:B------:R-:W-:Y:S01]  /*2790*/  IADD3 R4, PT, PT, R7, 0x587c5, R4 ;  /* 0x000587c507047810 */ /* 0x000fe20007ffe004 */
[----:B------:R-:W-:-:S03]  /*27a0*/  IMAD.MOV.U32 R7, RZ, RZ, 0x2f800000 ;  /* 0x2f800000ff077424 */ /* 0x000fc600078e00ff */
[----:B------:R-:W-:-:S05]  /*27b0*/  I2FP.F32.U32 R4, R4 ;  /* 0x0000000400047245 */ /* 0x000fca0000201000 */
[----:B------:R-:W-:-:S07]  /*27c0*/  FFMA R7, R4, R7, 1.1641532182693481445e-10 ;  /* 0x2f00000004077423 */ /* 0x000fce0000000007 */
.L_x_29:
[----:B------:R-:W0:Y:S01]  /*27d0*/  LDCU.64 UR4, c[0x0][0x380] ;  /* 0x00007000ff0477ac */ /* 0x000e220008000a00 */
[----:B------:R-:W-:Y:S02]  /*27e0*/  SHF.R.S32.HI R3, RZ, 0x1f, R0 ;  /* 0x0000001fff037819 */ /* 0x000fe40000011400 */
[----:B0-----:R-:W-:-:S04]  /*27f0*/  LEA R2, P0, R0, UR4, 0x2 ;  /* 0x0000000400027c11 */ /* 0x001fc8000f8010ff */
[----:B------:R-:W-:-:S05]  /*2800*/  LEA.HI.X R3, R0, UR5, R3, 0x2, P0 ;  /* 0x0000000500037c11 */ /* 0x000fca00080f1403 */
[----:B------:R-:W-:Y:S01]  /*2810*/  STG.E desc[UR6][R2.64], R7 ;  /* 0x0000000702007986 */ /* 0x000fe2000c101906 */
[----:B------:R-:W-:Y:S05]  /*2820*/  EXIT ;  /* 0x000000000000794d */ /* 0x000fea0003800000 */
.L_x_30:
        /* <DEDUP_REMOVED lines=13> */
.L_x_34:


//--------------------- .nv.global.init           --------------------------
	.section	.nv.global.init,"aw",@progbits
	.align	4
.nv.global.init:
	.type		mrg32k3aM1SubSeq,@object
	.size		mrg32k3aM1SubSeq,(mrg32k3aM2SubSeq - mrg32k3aM1SubSeq)
mrg32k3aM1SubSeq:
        /*0000*/ 	.byte	0x0b, 0xcc, 0xee, 0x04, 0x73, 0x29, 0x8b, 0x6f, 0xf6, 0x53, 0x03, 0xf6, 0x23, 0xf6, 0xea, 0xda
        /* <DEDUP_REMOVED lines=125> */
	.type		mrg32k3aM2SubSeq,@object
	.size		mrg32k3aM2SubSeq,(mrg32k3aM1 - mrg32k3aM2SubSeq)
mrg32k3aM2SubSeq:
        /* <DEDUP_REMOVED lines=126> */
	.type		mrg32k3aM1,@object
	.size		mrg32k3aM1,(mrg32k3aM1Seq - mrg32k3aM1)
mrg32k3aM1:
        /* <DEDUP_REMOVED lines=144> */
	.type		mrg32k3aM1Seq,@object
	.size		mrg32k3aM1Seq,(mrg32k3aM2 - mrg32k3aM1Seq)
mrg32k3aM1Seq:
        /* <DEDUP_REMOVED lines=144> */
	.type		mrg32k3aM2,@object
	.size		mrg32k3aM2,(mrg32k3aM2Seq - mrg32k3aM2)
mrg32k3aM2:
        /* <DEDUP_REMOVED lines=144> */
	.type		mrg32k3aM2Seq,@object
	.size		mrg32k3aM2Seq,(precalc_xorwow_matrix - mrg32k3aM2Seq)
mrg32k3aM2Seq:
        /* <DEDUP_REMOVED lines=144> */
	.type		precalc_xorwow_matrix,@object
	.size		precalc_xorwow_matrix,(precalc_xorwow_offset_matrix - precalc_xorwow_matrix)
precalc_xorwow_matrix:
        /* <DEDUP_REMOVED lines=6400> */
	.type		precalc_xorwow_offset_matrix,@object
	.size		precalc_xorwow_offset_matrix,(.L_1 - precalc_xorwow_offset_matrix)
precalc_xorwow_offset_matrix:
        /* <DEDUP_REMOVED lines=6400> */
.L_1:


//--------------------- .nv.shared.reserved.0     --------------------------
	.section	.nv.shared.reserved.0,"aw",@nobits
	.weak		__nv_reservedSMEM_offset_0_alias
	.size		__nv_reservedSMEM_offset_0_alias, 0, 64
	.other		__nv_reservedSMEM_offset_0_alias,@"STO_CUDA_RESERVED_SHARED STV_DEFAULT"
__nv_reservedSMEM_offset_0_alias:
	.zero		0
	.zero		64


//--------------------- .nv.constant0._Z28apply_activation_tanh_kernelPfi --------------------------
	.section	.nv.constant0._Z28apply_activation_tanh_kernelPfi,"a",@progbits
	.sectionflags	@""
	.align	4
.nv.constant0._Z28apply_activation_tanh_kernelPfi:
	.zero		908


//--------------------- .nv.constant0._Z9subSamplePfS_iiiii --------------------------
	.section	.nv.constant0._Z9subSamplePfS_iiiii,"a",@progbits
	.sectionflags	@""
	.align	4
.nv.constant0._Z9subSamplePfS_iiiii:
	.zero		932


//--------------------- .nv.constant0._Z13conv2D_kernelPfS_S_iiii --------------------------
	.section	.nv.constant0._Z13conv2D_kernelPfS_S_iiii,"a",@progbits
	.sectionflags	@""
	.align	4
.nv.constant0._Z13conv2D_kernelPfS_S_iiii:
	.zero		936


//--------------------- .nv.constant0._Z17initMatrix_kernelPfiby --------------------------
	.section	.nv.constant0._Z17initMatrix_kernelPfiby,"a",@progbits
	.sectionflags	@""
	.align	4
.nv.constant0._Z17initMatrix_kernelPfiby:
	.zero		920


//--------------------- SYMBOLS --------------------------

	.type		.nv.reservedSmem.offset0,@object
	.size		.nv.reservedSmem.offset0,0x4
